//
// Generated by NVIDIA NVVM Compiler
//
// Compiler Build ID: CL-36424714
// Cuda compilation tools, release 13.0, V13.0.88
// Based on NVVM 20.0.0
//

.version 9.0
.target sm_100
.address_size 64

	// .globl	_Z9bigReducePfS_i
// _ZZ9bigReducePfS_iE12threadBuffer has been demoted
// _ZZ18bigReduceBlockLoadPfS_iE12threadBuffer has been demoted
.global .align 1 .b8 _ZN34_INTERNAL_95830251_4_k_cu_2af7a7244cuda3std3__45__cpo5beginE[1];
.global .align 1 .b8 _ZN34_INTERNAL_95830251_4_k_cu_2af7a7244cuda3std3__45__cpo3endE[1];
.global .align 1 .b8 _ZN34_INTERNAL_95830251_4_k_cu_2af7a7244cuda3std3__45__cpo6cbeginE[1];
.global .align 1 .b8 _ZN34_INTERNAL_95830251_4_k_cu_2af7a7244cuda3std3__45__cpo4cendE[1];
.global .align 1 .b8 _ZN34_INTERNAL_95830251_4_k_cu_2af7a7244cuda3std3__45__cpo6rbeginE[1];
.global .align 1 .b8 _ZN34_INTERNAL_95830251_4_k_cu_2af7a7244cuda3std3__45__cpo4rendE[1];
.global .align 1 .b8 _ZN34_INTERNAL_95830251_4_k_cu_2af7a7244cuda3std3__45__cpo7crbeginE[1];
.global .align 1 .b8 _ZN34_INTERNAL_95830251_4_k_cu_2af7a7244cuda3std3__45__cpo5crendE[1];
.global .align 1 .b8 _ZN34_INTERNAL_95830251_4_k_cu_2af7a7244cuda3std3__436_GLOBAL__N__95830251_4_k_cu_2af7a7246ignoreE[1];
.global .align 1 .b8 _ZN34_INTERNAL_95830251_4_k_cu_2af7a7244cuda3std3__419piecewise_constructE[1];
.global .align 1 .b8 _ZN34_INTERNAL_95830251_4_k_cu_2af7a7244cuda3std3__48in_placeE[1];
.global .align 1 .b8 _ZN34_INTERNAL_95830251_4_k_cu_2af7a7244cuda3std3__420unreachable_sentinelE[1];
.global .align 1 .b8 _ZN34_INTERNAL_95830251_4_k_cu_2af7a7244cuda3std3__47nulloptE[1];
.global .align 1 .b8 _ZN34_INTERNAL_95830251_4_k_cu_2af7a7244cuda3std3__48unexpectE[1];
.global .align 1 .b8 _ZN34_INTERNAL_95830251_4_k_cu_2af7a7244cuda3std6ranges3__45__cpo4swapE[1];
.global .align 1 .b8 _ZN34_INTERNAL_95830251_4_k_cu_2af7a7244cuda3std6ranges3__45__cpo9iter_moveE[1];
.global .align 1 .b8 _ZN34_INTERNAL_95830251_4_k_cu_2af7a7244cuda3std6ranges3__45__cpo5beginE[1];
.global .align 1 .b8 _ZN34_INTERNAL_95830251_4_k_cu_2af7a7244cuda3std6ranges3__45__cpo3endE[1];
.global .align 1 .b8 _ZN34_INTERNAL_95830251_4_k_cu_2af7a7244cuda3std6ranges3__45__cpo6cbeginE[1];
.global .align 1 .b8 _ZN34_INTERNAL_95830251_4_k_cu_2af7a7244cuda3std6ranges3__45__cpo4cendE[1];
.global .align 1 .b8 _ZN34_INTERNAL_95830251_4_k_cu_2af7a7244cuda3std6ranges3__45__cpo7advanceE[1];
.global .align 1 .b8 _ZN34_INTERNAL_95830251_4_k_cu_2af7a7244cuda3std6ranges3__45__cpo9iter_swapE[1];
.global .align 1 .b8 _ZN34_INTERNAL_95830251_4_k_cu_2af7a7244cuda3std6ranges3__45__cpo4nextE[1];
.global .align 1 .b8 _ZN34_INTERNAL_95830251_4_k_cu_2af7a7244cuda3std6ranges3__45__cpo4prevE[1];
.global .align 1 .b8 _ZN34_INTERNAL_95830251_4_k_cu_2af7a7244cuda3std6ranges3__45__cpo4dataE[1];
.global .align 1 .b8 _ZN34_INTERNAL_95830251_4_k_cu_2af7a7244cuda3std6ranges3__45__cpo5cdataE[1];
.global .align 1 .b8 _ZN34_INTERNAL_95830251_4_k_cu_2af7a7244cuda3std6ranges3__45__cpo4sizeE[1];
.global .align 1 .b8 _ZN34_INTERNAL_95830251_4_k_cu_2af7a7244cuda3std6ranges3__45__cpo5ssizeE[1];
.global .align 1 .b8 _ZN34_INTERNAL_95830251_4_k_cu_2af7a7244cuda3std6ranges3__45__cpo8distanceE[1];
.global .align 1 .b8 _ZN34_INTERNAL_95830251_4_k_cu_2af7a7246thrust24THRUST_300001_SM_1000_NS6system6detail10sequential3seqE[1];
.global .align 1 .b8 _ZN34_INTERNAL_95830251_4_k_cu_2af7a7246thrust24THRUST_300001_SM_1000_NS12placeholders2_1E[1];
.global .align 1 .b8 _ZN34_INTERNAL_95830251_4_k_cu_2af7a7246thrust24THRUST_300001_SM_1000_NS12placeholders2_2E[1];
.global .align 1 .b8 _ZN34_INTERNAL_95830251_4_k_cu_2af7a7246thrust24THRUST_300001_SM_1000_NS12placeholders2_3E[1];
.global .align 1 .b8 _ZN34_INTERNAL_95830251_4_k_cu_2af7a7246thrust24THRUST_300001_SM_1000_NS12placeholders2_4E[1];
.global .align 1 .b8 _ZN34_INTERNAL_95830251_4_k_cu_2af7a7246thrust24THRUST_300001_SM_1000_NS12placeholders2_5E[1];
.global .align 1 .b8 _ZN34_INTERNAL_95830251_4_k_cu_2af7a7246thrust24THRUST_300001_SM_1000_NS12placeholders2_6E[1];
.global .align 1 .b8 _ZN34_INTERNAL_95830251_4_k_cu_2af7a7246thrust24THRUST_300001_SM_1000_NS12placeholders2_7E[1];
.global .align 1 .b8 _ZN34_INTERNAL_95830251_4_k_cu_2af7a7246thrust24THRUST_300001_SM_1000_NS12placeholders2_8E[1];
.global .align 1 .b8 _ZN34_INTERNAL_95830251_4_k_cu_2af7a7246thrust24THRUST_300001_SM_1000_NS12placeholders2_9E[1];
.global .align 1 .b8 _ZN34_INTERNAL_95830251_4_k_cu_2af7a7246thrust24THRUST_300001_SM_1000_NS12placeholders3_10E[1];
.extern .shared .align 16 .b8 sdata[];

.visible .entry _Z9bigReducePfS_i(
	.param .u64 .ptr .align 1 _Z9bigReducePfS_i_param_0,
	.param .u64 .ptr .align 1 _Z9bigReducePfS_i_param_1,
	.param .u32 _Z9bigReducePfS_i_param_2
)
{
	.reg .pred 	%p<9>;
	.reg .b32 	%r<29>;
	.reg .b32 	%f<54>;
	.reg .b64 	%rd<7>;
	// demoted variable
	.shared .align 4 .b8 _ZZ9bigReducePfS_iE12threadBuffer[64];
	ld.param.u64 	%rd1, [_Z9bigReducePfS_i_param_0];
	ld.param.u64 	%rd2, [_Z9bigReducePfS_i_param_1];
	ld.param.u32 	%r5, [_Z9bigReducePfS_i_param_2];
	mov.u32 	%r1, %ntid.x;
	mov.u32 	%r6, %ctaid.x;
	mov.u32 	%r2, %tid.x;
	mad.lo.s32 	%r3, %r1, %r6, %r2;
	shr.s32 	%r7, %r5, 31;
	shr.u32 	%r8, %r7, 30;
	add.s32 	%r9, %r5, %r8;
	shr.s32 	%r10, %r9, 2;
	setp.ge.s32 	%p1, %r3, %r10;
	mov.f32 	%f53, 0f00000000;
	@%p1 bra 	$L__BB0_2;
	cvta.to.global.u64 	%rd3, %rd2;
	mul.wide.s32 	%rd4, %r3, 16;
	add.s64 	%rd5, %rd3, %rd4;
	ld.global.v4.f32 	{%f5, %f6, %f7, %f8}, [%rd5];
	add.f32 	%f9, %f5, %f6;
	add.f32 	%f10, %f9, %f7;
	add.f32 	%f53, %f10, %f8;
$L__BB0_2:
	mov.b32 	%r11, %f53;
	shfl.sync.down.b32	%r12|%p2, %r11, 16, 31, -1;
	mov.b32 	%f11, %r12;
	add.f32 	%f12, %f53, %f11;
	mov.b32 	%r13, %f12;
	shfl.sync.down.b32	%r14|%p3, %r13, 8, 31, -1;
	mov.b32 	%f13, %r14;
	add.f32 	%f14, %f12, %f13;
	mov.b32 	%r15, %f14;
	shfl.sync.down.b32	%r16|%p4, %r15, 4, 31, -1;
	mov.b32 	%f15, %r16;
	add.f32 	%f16, %f14, %f15;
	mov.b32 	%r17, %f16;
	shfl.sync.down.b32	%r18|%p5, %r17, 2, 31, -1;
	mov.b32 	%f17, %r18;
	add.f32 	%f18, %f16, %f17;
	mov.b32 	%r19, %f18;
	shfl.sync.down.b32	%r20|%p6, %r19, 1, 31, -1;
	mov.b32 	%f19, %r20;
	add.f32 	%f3, %f18, %f19;
	mov.u32 	%r21, %tid.y;
	mov.u32 	%r22, %tid.z;
	mov.u32 	%r23, %ntid.y;
	mad.lo.s32 	%r24, %r22, %r23, %r21;
	mad.lo.s32 	%r4, %r24, %r1, %r2;
	and.b32  	%r25, %r4, 31;
	setp.ne.s32 	%p7, %r25, 0;
	@%p7 bra 	$L__BB0_4;
	shr.u32 	%r26, %r4, 3;
	mov.u32 	%r27, _ZZ9bigReducePfS_iE12threadBuffer;
	add.s32 	%r28, %r27, %r26;
	st.shared.f32 	[%r28], %f3;
$L__BB0_4:
	bar.sync 	0;
	setp.ne.s32 	%p8, %r2, 0;
	@%p8 bra 	$L__BB0_6;
	ld.shared.f32 	%f20, [_ZZ9bigReducePfS_iE12threadBuffer];
	add.f32 	%f21, %f20, 0f00000000;
	ld.shared.f32 	%f22, [_ZZ9bigReducePfS_iE12threadBuffer+4];
	add.f32 	%f23, %f21, %f22;
	ld.shared.f32 	%f24, [_ZZ9bigReducePfS_iE12threadBuffer+8];
	add.f32 	%f25, %f23, %f24;
	ld.shared.f32 	%f26, [_ZZ9bigReducePfS_iE12threadBuffer+12];
	add.f32 	%f27, %f25, %f26;
	ld.shared.f32 	%f28, [_ZZ9bigReducePfS_iE12threadBuffer+16];
	add.f32 	%f29, %f27, %f28;
	ld.shared.f32 	%f30, [_ZZ9bigReducePfS_iE12threadBuffer+20];
	add.f32 	%f31, %f29, %f30;
	ld.shared.f32 	%f32, [_ZZ9bigReducePfS_iE12threadBuffer+24];
	add.f32 	%f33, %f31, %f32;
	ld.shared.f32 	%f34, [_ZZ9bigReducePfS_iE12threadBuffer+28];
	add.f32 	%f35, %f33, %f34;
	ld.shared.f32 	%f36, [_ZZ9bigReducePfS_iE12threadBuffer+32];
	add.f32 	%f37, %f35, %f36;
	ld.shared.f32 	%f38, [_ZZ9bigReducePfS_iE12threadBuffer+36];
	add.f32 	%f39, %f37, %f38;
	ld.shared.f32 	%f40, [_ZZ9bigReducePfS_iE12threadBuffer+40];
	add.f32 	%f41, %f39, %f40;
	ld.shared.f32 	%f42, [_ZZ9bigReducePfS_iE12threadBuffer+44];
	add.f32 	%f43, %f41, %f42;
	ld.shared.f32 	%f44, [_ZZ9bigReducePfS_iE12threadBuffer+48];
	add.f32 	%f45, %f43, %f44;
	ld.shared.f32 	%f46, [_ZZ9bigReducePfS_iE12threadBuffer+52];
	add.f32 	%f47, %f45, %f46;
	ld.shared.f32 	%f48, [_ZZ9bigReducePfS_iE12threadBuffer+56];
	add.f32 	%f49, %f47, %f48;
	ld.shared.f32 	%f50, [_ZZ9bigReducePfS_iE12threadBuffer+60];
	add.f32 	%f51, %f49, %f50;
	cvta.to.global.u64 	%rd6, %rd1;
	atom.global.add.f32 	%f52, [%rd6], %f51;
$L__BB0_6:
	ret;

}
	// .globl	_Z18bigReduceBlockLoadPfS_i
.visible .entry _Z18bigReduceBlockLoadPfS_i(
	.param .u64 .ptr .align 1 _Z18bigReduceBlockLoadPfS_i_param_0,
	.param .u64 .ptr .align 1 _Z18bigReduceBlockLoadPfS_i_param_1,
	.param .u32 _Z18bigReduceBlockLoadPfS_i_param_2
)
{
	.reg .pred 	%p<24>;
	.reg .b32 	%r<43>;
	.reg .b32 	%f<124>;
	.reg .b64 	%rd<10>;
	// demoted variable
	.shared .align 4 .b8 _ZZ18bigReduceBlockLoadPfS_iE12threadBuffer[64];
	ld.param.u64 	%rd2, [_Z18bigReduceBlockLoadPfS_i_param_0];
	ld.param.u64 	%rd3, [_Z18bigReduceBlockLoadPfS_i_param_1];
	ld.param.u32 	%r6, [_Z18bigReduceBlockLoadPfS_i_param_2];
	cvta.to.global.u64 	%rd4, %rd3;
	mov.u32 	%r1, %ntid.x;
	mov.u32 	%r7, %ctaid.x;
	mul.lo.s32 	%r8, %r7, %r1;
	shl.b32 	%r9, %r8, 4;
	cvt.u64.u32 	%rd5, %r9;
	sub.s32 	%r2, %r6, %r9;
	mov.u32 	%r3, %tid.x;
	shl.b32 	%r4, %r3, 4;
	setp.ge.s32 	%p1, %r4, %r2;
	cvt.u64.u32 	%rd6, %r4;
	add.s64 	%rd7, %rd6, %rd5;
	shl.b64 	%rd8, %rd7, 2;
	add.s64 	%rd1, %rd4, %rd8;
	mov.f32 	%f108, 0f00000000;
	@%p1 bra 	$L__BB1_2;
	ld.global.f32 	%f35, [%rd1];
	add.f32 	%f108, %f35, 0f00000000;
$L__BB1_2:
	add.s32 	%r10, %r4, 1;
	setp.ge.s32 	%p2, %r10, %r2;
	mov.f32 	%f109, 0f00000000;
	@%p2 bra 	$L__BB1_4;
	ld.global.f32 	%f109, [%rd1+4];
$L__BB1_4:
	add.s32 	%r11, %r4, 2;
	setp.ge.s32 	%p3, %r11, %r2;
	mov.f32 	%f110, 0f00000000;
	@%p3 bra 	$L__BB1_6;
	ld.global.f32 	%f110, [%rd1+8];
$L__BB1_6:
	add.s32 	%r12, %r4, 3;
	setp.ge.s32 	%p4, %r12, %r2;
	mov.f32 	%f111, 0f00000000;
	@%p4 bra 	$L__BB1_8;
	ld.global.f32 	%f111, [%rd1+12];
$L__BB1_8:
	add.s32 	%r13, %r4, 4;
	setp.ge.s32 	%p5, %r13, %r2;
	mov.f32 	%f112, 0f00000000;
	@%p5 bra 	$L__BB1_10;
	ld.global.f32 	%f112, [%rd1+16];
$L__BB1_10:
	add.s32 	%r14, %r4, 5;
	setp.ge.s32 	%p6, %r14, %r2;
	mov.f32 	%f113, 0f00000000;
	@%p6 bra 	$L__BB1_12;
	ld.global.f32 	%f113, [%rd1+20];
$L__BB1_12:
	add.s32 	%r15, %r4, 6;
	setp.ge.s32 	%p7, %r15, %r2;
	mov.f32 	%f114, 0f00000000;
	@%p7 bra 	$L__BB1_14;
	ld.global.f32 	%f114, [%rd1+24];
$L__BB1_14:
	add.s32 	%r16, %r4, 7;
	setp.ge.s32 	%p8, %r16, %r2;
	mov.f32 	%f115, 0f00000000;
	@%p8 bra 	$L__BB1_16;
	ld.global.f32 	%f115, [%rd1+28];
$L__BB1_16:
	add.s32 	%r17, %r4, 8;
	setp.ge.s32 	%p9, %r17, %r2;
	mov.f32 	%f116, 0f00000000;
	@%p9 bra 	$L__BB1_18;
	ld.global.f32 	%f116, [%rd1+32];
$L__BB1_18:
	add.s32 	%r18, %r4, 9;
	setp.ge.s32 	%p10, %r18, %r2;
	mov.f32 	%f117, 0f00000000;
	@%p10 bra 	$L__BB1_20;
	ld.global.f32 	%f117, [%rd1+36];
$L__BB1_20:
	add.s32 	%r19, %r4, 10;
	setp.ge.s32 	%p11, %r19, %r2;
	mov.f32 	%f118, 0f00000000;
	@%p11 bra 	$L__BB1_22;
	ld.global.f32 	%f118, [%rd1+40];
$L__BB1_22:
	add.s32 	%r20, %r4, 11;
	setp.ge.s32 	%p12, %r20, %r2;
	mov.f32 	%f119, 0f00000000;
	@%p12 bra 	$L__BB1_24;
	ld.global.f32 	%f119, [%rd1+44];
$L__BB1_24:
	add.s32 	%r21, %r4, 12;
	setp.ge.s32 	%p13, %r21, %r2;
	mov.f32 	%f120, 0f00000000;
	@%p13 bra 	$L__BB1_26;
	ld.global.f32 	%f120, [%rd1+48];
$L__BB1_26:
	add.s32 	%r22, %r4, 13;
	setp.ge.s32 	%p14, %r22, %r2;
	mov.f32 	%f121, 0f00000000;
	@%p14 bra 	$L__BB1_28;
	ld.global.f32 	%f121, [%rd1+52];
$L__BB1_28:
	add.s32 	%r23, %r4, 14;
	setp.ge.s32 	%p15, %r23, %r2;
	mov.f32 	%f122, 0f00000000;
	@%p15 bra 	$L__BB1_30;
	ld.global.f32 	%f122, [%rd1+56];
$L__BB1_30:
	add.s32 	%r24, %r4, 15;
	setp.ge.s32 	%p16, %r24, %r2;
	mov.f32 	%f123, 0f00000000;
	@%p16 bra 	$L__BB1_32;
	ld.global.f32 	%f123, [%rd1+60];
$L__BB1_32:
	bar.sync 	0;
	add.f32 	%f51, %f108, %f109;
	add.f32 	%f52, %f51, %f110;
	add.f32 	%f53, %f52, %f111;
	add.f32 	%f54, %f53, %f112;
	add.f32 	%f55, %f54, %f113;
	add.f32 	%f56, %f55, %f114;
	add.f32 	%f57, %f56, %f115;
	add.f32 	%f58, %f57, %f116;
	add.f32 	%f59, %f58, %f117;
	add.f32 	%f60, %f59, %f118;
	add.f32 	%f61, %f60, %f119;
	add.f32 	%f62, %f61, %f120;
	add.f32 	%f63, %f62, %f121;
	add.f32 	%f64, %f63, %f122;
	add.f32 	%f65, %f64, %f123;
	mov.b32 	%r25, %f65;
	shfl.sync.down.b32	%r26|%p17, %r25, 16, 31, -1;
	mov.b32 	%f66, %r26;
	add.f32 	%f67, %f65, %f66;
	mov.b32 	%r27, %f67;
	shfl.sync.down.b32	%r28|%p18, %r27, 8, 31, -1;
	mov.b32 	%f68, %r28;
	add.f32 	%f69, %f67, %f68;
	mov.b32 	%r29, %f69;
	shfl.sync.down.b32	%r30|%p19, %r29, 4, 31, -1;
	mov.b32 	%f70, %r30;
	add.f32 	%f71, %f69, %f70;
	mov.b32 	%r31, %f71;
	shfl.sync.down.b32	%r32|%p20, %r31, 2, 31, -1;
	mov.b32 	%f72, %r32;
	add.f32 	%f73, %f71, %f72;
	mov.b32 	%r33, %f73;
	shfl.sync.down.b32	%r34|%p21, %r33, 1, 31, -1;
	mov.b32 	%f74, %r34;
	add.f32 	%f33, %f73, %f74;
	mov.u32 	%r35, %tid.y;
	mov.u32 	%r36, %tid.z;
	mov.u32 	%r37, %ntid.y;
	mad.lo.s32 	%r38, %r36, %r37, %r35;
	mad.lo.s32 	%r5, %r38, %r1, %r3;
	and.b32  	%r39, %r5, 31;
	setp.ne.s32 	%p22, %r39, 0;
	@%p22 bra 	$L__BB1_34;
	shr.u32 	%r40, %r5, 3;
	mov.u32 	%r41, _ZZ18bigReduceBlockLoadPfS_iE12threadBuffer;
	add.s32 	%r42, %r41, %r40;
	st.shared.f32 	[%r42], %f33;
$L__BB1_34:
	bar.sync 	0;
	setp.ne.s32 	%p23, %r3, 0;
	@%p23 bra 	$L__BB1_36;
	ld.shared.f32 	%f75, [_ZZ18bigReduceBlockLoadPfS_iE12threadBuffer];
	add.f32 	%f76, %f75, 0f00000000;
	ld.shared.f32 	%f77, [_ZZ18bigReduceBlockLoadPfS_iE12threadBuffer+4];
	add.f32 	%f78, %f76, %f77;
	ld.shared.f32 	%f79, [_ZZ18bigReduceBlockLoadPfS_iE12threadBuffer+8];
	add.f32 	%f80, %f78, %f79;
	ld.shared.f32 	%f81, [_ZZ18bigReduceBlockLoadPfS_iE12threadBuffer+12];
	add.f32 	%f82, %f80, %f81;
	ld.shared.f32 	%f83, [_ZZ18bigReduceBlockLoadPfS_iE12threadBuffer+16];
	add.f32 	%f84, %f82, %f83;
	ld.shared.f32 	%f85, [_ZZ18bigReduceBlockLoadPfS_iE12threadBuffer+20];
	add.f32 	%f86, %f84, %f85;
	ld.shared.f32 	%f87, [_ZZ18bigReduceBlockLoadPfS_iE12threadBuffer+24];
	add.f32 	%f88, %f86, %f87;
	ld.shared.f32 	%f89, [_ZZ18bigReduceBlockLoadPfS_iE12threadBuffer+28];
	add.f32 	%f90, %f88, %f89;
	ld.shared.f32 	%f91, [_ZZ18bigReduceBlockLoadPfS_iE12threadBuffer+32];
	add.f32 	%f92, %f90, %f91;
	ld.shared.f32 	%f93, [_ZZ18bigReduceBlockLoadPfS_iE12threadBuffer+36];
	add.f32 	%f94, %f92, %f93;
	ld.shared.f32 	%f95, [_ZZ18bigReduceBlockLoadPfS_iE12threadBuffer+40];
	add.f32 	%f96, %f94, %f95;
	ld.shared.f32 	%f97, [_ZZ18bigReduceBlockLoadPfS_iE12threadBuffer+44];
	add.f32 	%f98, %f96, %f97;
	ld.shared.f32 	%f99, [_ZZ18bigReduceBlockLoadPfS_iE12threadBuffer+48];
	add.f32 	%f100, %f98, %f99;
	ld.shared.f32 	%f101, [_ZZ18bigReduceBlockLoadPfS_iE12threadBuffer+52];
	add.f32 	%f102, %f100, %f101;
	ld.shared.f32 	%f103, [_ZZ18bigReduceBlockLoadPfS_iE12threadBuffer+56];
	add.f32 	%f104, %f102, %f103;
	ld.shared.f32 	%f105, [_ZZ18bigReduceBlockLoadPfS_iE12threadBuffer+60];
	add.f32 	%f106, %f104, %f105;
	cvta.to.global.u64 	%rd9, %rd2;
	atom.global.add.f32 	%f107, [%rd9], %f106;
$L__BB1_36:
	ret;

}
	// .globl	_Z7reduce6ILj512EEvPfS0_j
.visible .entry _Z7reduce6ILj512EEvPfS0_j(
	.param .u64 .ptr .align 1 _Z7reduce6ILj512EEvPfS0_j_param_0,
	.param .u64 .ptr .align 1 _Z7reduce6ILj512EEvPfS0_j_param_1,
	.param .u32 _Z7reduce6ILj512EEvPfS0_j_param_2
)
{
	.reg .pred 	%p<8>;
	.reg .b32 	%r<16>;
	.reg .b32 	%f<37>;
	.reg .b64 	%rd<9>;

	ld.param.u64 	%rd2, [_Z7reduce6ILj512EEvPfS0_j_param_0];
	ld.param.u64 	%rd3, [_Z7reduce6ILj512EEvPfS0_j_param_1];
	ld.param.u32 	%r7, [_Z7reduce6ILj512EEvPfS0_j_param_2];
	mov.u32 	%r1, %tid.x;
	mov.u32 	%r8, %ctaid.x;
	shl.b32 	%r9, %r8, 10;
	or.b32  	%r15, %r9, %r1;
	shl.b32 	%r10, %r1, 2;
	mov.u32 	%r11, sdata;
	add.s32 	%r3, %r11, %r10;
	mov.b32 	%r12, 0;
	st.shared.u32 	[%r3], %r12;
	setp.ge.u32 	%p1, %r15, %r7;
	@%p1 bra 	$L__BB2_4;
	cvta.to.global.u64 	%rd1, %rd3;
	mov.u32 	%r13, %nctaid.x;
	shl.b32 	%r4, %r13, 10;
	mov.f32 	%f36, 0f00000000;
$L__BB2_2:
	mul.wide.u32 	%rd4, %r15, 4;
	add.s64 	%rd5, %rd1, %rd4;
	ld.global.f32 	%f4, [%rd5];
	add.s32 	%r14, %r15, 512;
	mul.wide.u32 	%rd6, %r14, 4;
	add.s64 	%rd7, %rd1, %rd6;
	ld.global.f32 	%f5, [%rd7];
	add.f32 	%f6, %f4, %f5;
	add.f32 	%f36, %f36, %f6;
	add.s32 	%r15, %r15, %r4;
	setp.lt.u32 	%p2, %r15, %r7;
	@%p2 bra 	$L__BB2_2;
	st.shared.f32 	[%r3], %f36;
$L__BB2_4:
	bar.sync 	0;
	setp.gt.u32 	%p3, %r1, 255;
	@%p3 bra 	$L__BB2_6;
	ld.shared.f32 	%f7, [%r3+1024];
	ld.shared.f32 	%f8, [%r3];
	add.f32 	%f9, %f7, %f8;
	st.shared.f32 	[%r3], %f9;
$L__BB2_6:
	bar.sync 	0;
	setp.gt.u32 	%p4, %r1, 127;
	@%p4 bra 	$L__BB2_8;
	ld.shared.f32 	%f10, [%r3+512];
	ld.shared.f32 	%f11, [%r3];
	add.f32 	%f12, %f10, %f11;
	st.shared.f32 	[%r3], %f12;
$L__BB2_8:
	bar.sync 	0;
	setp.gt.u32 	%p5, %r1, 63;
	@%p5 bra 	$L__BB2_10;
	ld.shared.f32 	%f13, [%r3+256];
	ld.shared.f32 	%f14, [%r3];
	add.f32 	%f15, %f13, %f14;
	st.shared.f32 	[%r3], %f15;
$L__BB2_10:
	bar.sync 	0;
	setp.gt.u32 	%p6, %r1, 31;
	@%p6 bra 	$L__BB2_13;
	ld.volatile.shared.f32 	%f16, [%r3+128];
	ld.volatile.shared.f32 	%f17, [%r3];
	add.f32 	%f18, %f16, %f17;
	st.volatile.shared.f32 	[%r3], %f18;
	ld.volatile.shared.f32 	%f19, [%r3+64];
	ld.volatile.shared.f32 	%f20, [%r3];
	add.f32 	%f21, %f19, %f20;
	st.volatile.shared.f32 	[%r3], %f21;
	ld.volatile.shared.f32 	%f22, [%r3+32];
	ld.volatile.shared.f32 	%f23, [%r3];
	add.f32 	%f24, %f22, %f23;
	st.volatile.shared.f32 	[%r3], %f24;
	ld.volatile.shared.f32 	%f25, [%r3+16];
	ld.volatile.shared.f32 	%f26, [%r3];
	add.f32 	%f27, %f25, %f26;
	st.volatile.shared.f32 	[%r3], %f27;
	ld.volatile.shared.f32 	%f28, [%r3+8];
	ld.volatile.shared.f32 	%f29, [%r3];
	add.f32 	%f30, %f28, %f29;
	st.volatile.shared.f32 	[%r3], %f30;
	ld.volatile.shared.f32 	%f31, [%r3+4];
	ld.volatile.shared.f32 	%f32, [%r3];
	add.f32 	%f33, %f31, %f32;
	st.volatile.shared.f32 	[%r3], %f33;
	setp.ne.s32 	%p7, %r1, 0;
	@%p7 bra 	$L__BB2_13;
	ld.shared.f32 	%f34, [sdata];
	cvta.to.global.u64 	%rd8, %rd2;
	atom.global.add.f32 	%f35, [%rd8], %f34;
$L__BB2_13:
	ret;

}
	// .globl	_ZN3cub18CUB_300001_SM_10006detail11EmptyKernelIvEEvv
.visible .entry _ZN3cub18CUB_300001_SM_10006detail11EmptyKernelIvEEvv()
{


	ret;

}


// ===== COMPILED SASS (sm_100) =====

	.target	sm_100

	.elftype	@"ET_EXEC"


//--------------------- .note.nv.tkinfo           --------------------------
	.section	.note.nv.tkinfo,"",@"SHT_NOTE"
	.sectionflags	@"SHF_NOTE_NV_TKINFO"
	.tkinfo
        /*0018*/ 	.word	0x00000002
        /*0030*/ 	.string	""
        /*0030*/ 	.string	"ptxas"
        /*0030*/ 	.string	"Cuda compilation tools, release 13.0, V13.0.88"
        /*0030*/ 	.string	"Build cuda_13.0.r13.0/compiler.36424714_0"
        /*0030*/ 	.string	"-arch sm_100 -m 64 "



//--------------------- .note.nv.cuinfo           --------------------------
	.section	.note.nv.cuinfo,"",@"SHT_NOTE"
	.sectionflags	@"SHF_NOTE_NV_CUINFO"
        /*0018*/ 	.short	0x0002
        /*001a*/ 	.short	0x0064
        /*001c*/ 	.short	0x0082
	.zero		2


//--------------------- .nv.info                  --------------------------
	.section	.nv.info,"",@"SHT_CUDA_INFO"
	.align	4


	//----- nvinfo : EIATTR_REGCOUNT
	.align		4
        /*0000*/ 	.byte	0x04, 0x2f
        /*0002*/ 	.short	(.L_41 - .L_40)
	.align		4
.L_40:
        /*0004*/ 	.word	index@(_Z9bigReducePfS_i)
        /*0008*/ 	.word	0x00000016


	//----- nvinfo : EIATTR_FRAME_SIZE
	.align		4
.L_41:
        /*000c*/ 	.byte	0x04, 0x11
        /*000e*/ 	.short	(.L_43 - .L_42)
	.align		4
.L_42:
        /*0010*/ 	.word	index@(_Z9bigReducePfS_i)
        /*0014*/ 	.word	0x00000000


	//----- nvinfo : EIATTR_REGCOUNT
	.align		4
.L_43:
        /*0018*/ 	.byte	0x04, 0x2f
        /*001a*/ 	.short	(.L_45 - .L_44)
	.align		4
.L_44:
        /*001c*/ 	.word	index@(_Z18bigReduceBlockLoadPfS_i)
        /*0020*/ 	.word	0x00000017


	//----- nvinfo : EIATTR_FRAME_SIZE
	.align		4
.L_45:
        /*0024*/ 	.byte	0x04, 0x11
        /*0026*/ 	.short	(.L_47 - .L_46)
	.align		4
.L_46:
        /*0028*/ 	.word	index@(_Z18bigReduceBlockLoadPfS_i)
        /*002c*/ 	.word	0x00000000


	//----- nvinfo : EIATTR_REGCOUNT
	.align		4
.L_47:
        /*0030*/ 	.byte	0x04, 0x2f
        /*0032*/ 	.short	(.L_49 - .L_48)
	.align		4
.L_48:
        /*0034*/ 	.word	index@(_Z7reduce6ILj512EEvPfS0_j)
        /*0038*/ 	.word	0x0000000f


	//----- nvinfo : EIATTR_FRAME_SIZE
	.align		4
.L_49:
        /*003c*/ 	.byte	0x04, 0x11
        /*003e*/ 	.short	(.L_51 - .L_50)
	.align		4
.L_50:
        /*0040*/ 	.word	index@(_Z7reduce6ILj512EEvPfS0_j)
        /*0044*/ 	.word	0x00000000


	//----- nvinfo : EIATTR_REGCOUNT
	.align		4
.L_51:
        /*0048*/ 	.byte	0x04, 0x2f
        /*004a*/ 	.short	(.L_53 - .L_52)
	.align		4
.L_52:
        /*004c*/ 	.word	index@(_ZN3cub18CUB_300001_SM_10006detail11EmptyKernelIvEEvv)
        /*0050*/ 	.word	0x00000004


	//----- nvinfo : EIATTR_FRAME_SIZE
	.align		4
.L_53:
        /*0054*/ 	.byte	0x04, 0x11
        /*0056*/ 	.short	(.L_55 - .L_54)
	.align		4
.L_54:
        /*0058*/ 	.word	index@(_ZN3cub18CUB_300001_SM_10006detail11EmptyKernelIvEEvv)
        /*005c*/ 	.word	0x00000000


	//----- nvinfo : EIATTR_MIN_STACK_SIZE
	.align		4
.L_55:
        /*0060*/ 	.byte	0x04, 0x12
        /*0062*/ 	.short	(.L_57 - .L_56)
	.align		4
.L_56:
        /*0064*/ 	.word	index@(_ZN3cub18CUB_300001_SM_10006detail11EmptyKernelIvEEvv)
        /*0068*/ 	.word	0x00000000


	//----- nvinfo : EIATTR_MIN_STACK_SIZE
	.align		4
.L_57:
        /*006c*/ 	.byte	0x04, 0x12
        /*006e*/ 	.short	(.L_59 - .L_58)
	.align		4
.L_58:
        /*0070*/ 	.word	index@(_Z7reduce6ILj512EEvPfS0_j)
        /*0074*/ 	.word	0x00000000


	//----- nvinfo : EIATTR_MIN_STACK_SIZE
	.align		4
.L_59:
        /*0078*/ 	.byte	0x04, 0x12
        /*007a*/ 	.short	(.L_61 - .L_60)
	.align		4
.L_60:
        /*007c*/ 	.word	index@(_Z18bigReduceBlockLoadPfS_i)
        /*0080*/ 	.word	0x00000000


	//----- nvinfo : EIATTR_MIN_STACK_SIZE
	.align		4
.L_61:
        /*0084*/ 	.byte	0x04, 0x12
        /*0086*/ 	.short	(.L_63 - .L_62)
	.align		4
.L_62:
        /*0088*/ 	.word	index@(_Z9bigReducePfS_i)
        /*008c*/ 	.word	0x00000000
.L_63:


//--------------------- .nv.compat                --------------------------
	.section	.nv.compat,"",@"SHT_CUDA_COMPAT_INFO"
	.align	4
        /*0000*/ 	.byte	0x02, 0x09, 0x00, 0x00, 0x02, 0x02, 0x01, 0x00, 0x02, 0x05, 0x05, 0x00, 0x03, 0x07, 0x01, 0x01
        /*0010*/ 	.byte	0x02, 0x03, 0x00, 0x00, 0x02, 0x06, 0x01, 0x00, 0x04, 0x0b, 0x08, 0x00, 0x09, 0x00, 0x00, 0x00
        /*0020*/ 	.byte	0x00, 0x00, 0x00, 0x00


//--------------------- .nv.info._ZN3cub18CUB_300001_SM_10006detail11EmptyKernelIvEEvv --------------------------
	.section	.nv.info._ZN3cub18CUB_300001_SM_10006detail11EmptyKernelIvEEvv,"",@"SHT_CUDA_INFO"
	.sectionflags	@""
	.align	4


	//----- nvinfo : EIATTR_CUDA_API_VERSION
	.align		4
        /*0000*/ 	.byte	0x04, 0x37
        /*0002*/ 	.short	(.L_65 - .L_64)
.L_64:
        /*0004*/ 	.word	0x00000082


	//----- nvinfo : EIATTR_SPARSE_MMA_MASK
	.align		4
.L_65:
        /*0008*/ 	.byte	0x03, 0x50
        /*000a*/ 	.short	0x0000


	//----- nvinfo : EIATTR_MAXREG_COUNT
	.align		4
        /*000c*/ 	.byte	0x03, 0x1b
        /*000e*/ 	.short	0x00ff


	//----- nvinfo : EIATTR_MERCURY_ISA_VERSION
	.align		4
        /*0010*/ 	.byte	0x03, 0x5f
        /*0012*/ 	.short	0x0101


	//----- nvinfo : EIATTR_VRC_CTA_INIT_COUNT
	.align		4
        /*0014*/ 	.byte	0x02, 0x4a
	.zero		1
	.zero		1


	//----- nvinfo : EIATTR_EXIT_INSTR_OFFSETS
	.align		4
        /*0018*/ 	.byte	0x04, 0x1c
        /*001a*/ 	.short	(.L_67 - .L_66)


	//   ....[0]....
.L_66:
        /*001c*/ 	.word	0x00000010


	//----- nvinfo : EIATTR_SW_WAR
	.align		4
.L_67:
        /*0020*/ 	.byte	0x04, 0x36
        /*0022*/ 	.short	(.L_69 - .L_68)
.L_68:
        /*0024*/ 	.word	0x00000008
.L_69:


//--------------------- .nv.info._Z7reduce6ILj512EEvPfS0_j --------------------------
	.section	.nv.info._Z7reduce6ILj512EEvPfS0_j,"",@"SHT_CUDA_INFO"
	.sectionflags	@""
	.align	4


	//----- nvinfo : EIATTR_CUDA_API_VERSION
	.align		4
        /*0000*/ 	.byte	0x04, 0x37
        /*0002*/ 	.short	(.L_71 - .L_70)
.L_70:
        /*0004*/ 	.word	0x00000082


	//----- nvinfo : EIATTR_KPARAM_INFO
	.align		4
.L_71:
        /*0008*/ 	.byte	0x04, 0x17
        /*000a*/ 	.short	(.L_73 - .L_72)
.L_72:
        /*000c*/ 	.word	0x00000000
        /*0010*/ 	.short	0x0002
        /*0012*/ 	.short	0x0010
        /*0014*/ 	.byte	0x00, 0xf0, 0x11, 0x00


	//----- nvinfo : EIATTR_KPARAM_INFO
	.align		4
.L_73:
        /*0018*/ 	.byte	0x04, 0x17
        /*001a*/ 	.short	(.L_75 - .L_74)
.L_74:
        /*001c*/ 	.word	0x00000000
        /*0020*/ 	.short	0x0001
        /*0022*/ 	.short	0x0008
        /*0024*/ 	.byte	0x00, 0xf5, 0x21, 0x00


	//----- nvinfo : EIATTR_KPARAM_INFO
	.align		4
.L_75:
        /*0028*/ 	.byte	0x04, 0x17
        /*002a*/ 	.short	(.L_77 - .L_76)
.L_76:
        /*002c*/ 	.word	0x00000000
        /*0030*/ 	.short	0x0000
        /*0032*/ 	.short	0x0000
        /*0034*/ 	.byte	0x00, 0xf5, 0x21, 0x00


	//----- nvinfo : EIATTR_SPARSE_MMA_MASK
	.align		4
.L_77:
        /*0038*/ 	.byte	0x03, 0x50
        /*003a*/ 	.short	0x0000


	//----- nvinfo : EIATTR_MAXREG_COUNT
	.align		4
        /*003c*/ 	.byte	0x03, 0x1b
        /*003e*/ 	.short	0x00ff


	//----- nvinfo : EIATTR_NUM_BARRIERS
	.align		4
        /*0040*/ 	.byte	0x02, 0x4c
        /*0042*/ 	.byte	0x01
	.zero		1


	//----- nvinfo : EIATTR_MERCURY_ISA_VERSION
	.align		4
        /*0044*/ 	.byte	0x03, 0x5f
        /*0046*/ 	.short	0x0101


	//----- nvinfo : EIATTR_VRC_CTA_INIT_COUNT
	.align		4
        /*0048*/ 	.byte	0x02, 0x4a
	.zero		1
	.zero		1


	//----- nvinfo : EIATTR_EXIT_INSTR_OFFSETS
	.align		4
        /*004c*/ 	.byte	0x04, 0x1c
        /*004e*/ 	.short	(.L_79 - .L_78)


	//   ....[0]....
.L_78:
        /*0050*/ 	.word	0x00000350


	//   ....[1]....
        /*0054*/ 	.word	0x000004f0


	//   ....[2]....
        /*0058*/ 	.word	0x00000530


	//----- nvinfo : EIATTR_CRS_STACK_SIZE
	.align		4
.L_79:
        /*005c*/ 	.byte	0x04, 0x1e
        /*005e*/ 	.short	(.L_81 - .L_80)
.L_80:
        /*0060*/ 	.word	0x00000000


	//----- nvinfo : EIATTR_CBANK_PARAM_SIZE
	.align		4
.L_81:
        /*0064*/ 	.byte	0x03, 0x19
        /*0066*/ 	.short	0x0014


	//----- nvinfo : EIATTR_PARAM_CBANK
	.align		4
        /*0068*/ 	.byte	0x04, 0x0a
        /*006a*/ 	.short	(.L_83 - .L_82)
	.align		4
.L_82:
        /*006c*/ 	.word	index@(.nv.constant0._Z7reduce6ILj512EEvPfS0_j)
        /*0070*/ 	.short	0x0380
        /*0072*/ 	.short	0x0014


	//----- nvinfo : EIATTR_SW_WAR
	.align		4
.L_83:
        /*0074*/ 	.byte	0x04, 0x36
        /*0076*/ 	.short	(.L_85 - .L_84)
.L_84:
        /*0078*/ 	.word	0x00000008
.L_85:


//--------------------- .nv.info._Z18bigReduceBlockLoadPfS_i --------------------------
	.section	.nv.info._Z18bigReduceBlockLoadPfS_i,"",@"SHT_CUDA_INFO"
	.sectionflags	@""
	.align	4


	//----- nvinfo : EIATTR_CUDA_API_VERSION
	.align		4
        /*0000*/ 	.byte	0x04, 0x37
        /*0002*/ 	.short	(.L_87 - .L_86)
.L_86:
        /*0004*/ 	.word	0x00000082


	//----- nvinfo : EIATTR_KPARAM_INFO
	.align		4
.L_87:
        /*0008*/ 	.byte	0x04, 0x17
        /*000a*/ 	.short	(.L_89 - .L_88)
.L_88:
        /*000c*/ 	.word	0x00000000
        /*0010*/ 	.short	0x0002
        /*0012*/ 	.short	0x0010
        /*0014*/ 	.byte	0x00, 0xf0, 0x11, 0x00


	//----- nvinfo : EIATTR_KPARAM_INFO
	.align		4
.L_89:
        /*0018*/ 	.byte	0x04, 0x17
        /*001a*/ 	.short	(.L_91 - .L_90)
.L_90:
        /*001c*/ 	.word	0x00000000
        /*0020*/ 	.short	0x0001
        /*0022*/ 	.short	0x0008
        /*0024*/ 	.byte	0x00, 0xf5, 0x21, 0x00


	//----- nvinfo : EIATTR_KPARAM_INFO
	.align		4
.L_91:
        /*0028*/ 	.byte	0x04, 0x17
        /*002a*/ 	.short	(.L_93 - .L_92)
.L_92:
        /*002c*/ 	.word	0x00000000
        /*0030*/ 	.short	0x0000
        /*0032*/ 	.short	0x0000
        /*0034*/ 	.byte	0x00, 0xf5, 0x21, 0x00


	//----- nvinfo : EIATTR_SPARSE_MMA_MASK
	.align		4
.L_93:
        /*0038*/ 	.byte	0x03, 0x50
        /*003a*/ 	.short	0x0000


	//----- nvinfo : EIATTR_MAXREG_COUNT
	.align		4
        /*003c*/ 	.byte	0x03, 0x1b
        /*003e*/ 	.short	0x00ff


	//----- nvinfo : EIATTR_NUM_BARRIERS
	.align		4
        /*0040*/ 	.byte	0x02, 0x4c
        /*0042*/ 	.byte	0x01
	.zero		1


	//----- nvinfo : EIATTR_MERCURY_ISA_VERSION
	.align		4
        /*0044*/ 	.byte	0x03, 0x5f
        /*0046*/ 	.short	0x0101


	//----- nvinfo : EIATTR_COOP_GROUP_MASK_REGIDS
	.align		4
        /*0048*/ 	.byte	0x04, 0x29
        /*004a*/ 	.short	(.L_95 - .L_94)


	//   ....[0]....
.L_94:
        /*004c*/ 	.word	0xffffffff


	//   ....[1]....
        /*0050*/ 	.word	0xffffffff


	//   ....[2]....
        /*0054*/ 	.word	0xffffffff


	//   ....[3]....
        /*0058*/ 	.word	0xffffffff


	//   ....[4]....
        /*005c*/ 	.word	0xffffffff


	//----- nvinfo : EIATTR_COOP_GROUP_INSTR_OFFSETS
	.align		4
.L_95:
        /*0060*/ 	.byte	0x04, 0x28
        /*0062*/ 	.short	(.L_97 - .L_96)


	//   ....[0]....
.L_96:
        /*0064*/ 	.word	0x00000570


	//   ....[1]....
        /*0068*/ 	.word	0x00000590


	//   ....[2]....
        /*006c*/ 	.word	0x000005d0


	//   ....[3]....
        /*0070*/ 	.word	0x00000630


	//   ....[4]....
        /*0074*/ 	.word	0x00000660


	//----- nvinfo : EIATTR_VRC_CTA_INIT_COUNT
	.align		4
.L_97:
        /*0078*/ 	.byte	0x02, 0x4a
	.zero		1
	.zero		1


	//----- nvinfo : EIATTR_EXIT_INSTR_OFFSETS
	.align		4
        /*007c*/ 	.byte	0x04, 0x1c
        /*007e*/ 	.short	(.L_99 - .L_98)


	//   ....[0]....
.L_98:
        /*0080*/ 	.word	0x000006e0


	//   ....[1]....
        /*0084*/ 	.word	0x00000880


	//----- nvinfo : EIATTR_CBANK_PARAM_SIZE
	.align		4
.L_99:
        /*0088*/ 	.byte	0x03, 0x19
        /*008a*/ 	.short	0x0014


	//----- nvinfo : EIATTR_PARAM_CBANK
	.align		4
        /*008c*/ 	.byte	0x04, 0x0a
        /*008e*/ 	.short	(.L_101 - .L_100)
	.align		4
.L_100:
        /*0090*/ 	.word	index@(.nv.constant0._Z18bigReduceBlockLoadPfS_i)
        /*0094*/ 	.short	0x0380
        /*0096*/ 	.short	0x0014


	//----- nvinfo : EIATTR_SW_WAR
	.align		4
.L_101:
        /*0098*/ 	.byte	0x04, 0x36
        /*009a*/ 	.short	(.L_103 - .L_102)
.L_102:
        /*009c*/ 	.word	0x00000008
.L_103:


//--------------------- .nv.info._Z9bigReducePfS_i --------------------------
	.section	.nv.info._Z9bigReducePfS_i,"",@"SHT_CUDA_INFO"
	.sectionflags	@""
	.align	4


	//----- nvinfo : EIATTR_CUDA_API_VERSION
	.align		4
        /*0000*/ 	.byte	0x04, 0x37
        /*0002*/ 	.short	(.L_105 - .L_104)
.L_104:
        /*0004*/ 	.word	0x00000082


	//----- nvinfo : EIATTR_KPARAM_INFO
	.align		4
.L_105:
        /*0008*/ 	.byte	0x04, 0x17
        /*000a*/ 	.short	(.L_107 - .L_106)
.L_106:
        /*000c*/ 	.word	0x00000000
        /*0010*/ 	.short	0x0002
        /*0012*/ 	.short	0x0010
        /*0014*/ 	.byte	0x00, 0xf0, 0x11, 0x00


	//----- nvinfo : EIATTR_KPARAM_INFO
	.align		4
.L_107:
        /*0018*/ 	.byte	0x04, 0x17
        /*001a*/ 	.short	(.L_109 - .L_108)
.L_108:
        /*001c*/ 	.word	0x00000000
        /*0020*/ 	.short	0x0001
        /*0022*/ 	.short	0x0008
        /*0024*/ 	.byte	0x00, 0xf5, 0x21, 0x00


	//----- nvinfo : EIATTR_KPARAM_INFO
	.align		4
.L_109:
        /*0028*/ 	.byte	0x04, 0x17
        /*002a*/ 	.short	(.L_111 - .L_110)
.L_110:
        /*002c*/ 	.word	0x00000000
        /*0030*/ 	.short	0x0000
        /*0032*/ 	.short	0x0000
        /*0034*/ 	.byte	0x00, 0xf5, 0x21, 0x00


	//----- nvinfo : EIATTR_SPARSE_MMA_MASK
	.align		4
.L_111:
        /*0038*/ 	.byte	0x03, 0x50
        /*003a*/ 	.short	0x0000


	//----- nvinfo : EIATTR_MAXREG_COUNT
	.align		4
        /*003c*/ 	.byte	0x03, 0x1b
        /*003e*/ 	.short	0x00ff


	//----- nvinfo : EIATTR_NUM_BARRIERS
	.align		4
        /*0040*/ 	.byte	0x02, 0x4c
        /*0042*/ 	.byte	0x01
	.zero		1


	//----- nvinfo : EIATTR_MERCURY_ISA_VERSION
	.align		4
        /*0044*/ 	.byte	0x03, 0x5f
        /*0046*/ 	.short	0x0101


	//----- nvinfo : EIATTR_COOP_GROUP_MASK_REGIDS
	.align		4
        /*0048*/ 	.byte	0x04, 0x29
        /*004a*/ 	.short	(.L_113 - .L_112)


	//   ....[0]....
.L_112:
        /*004c*/ 	.word	0xffffffff


	//   ....[1]....
        /*0050*/ 	.word	0xffffffff


	//   ....[2]....
        /*0054*/ 	.word	0xffffffff


	//   ....[3]....
        /*0058*/ 	.word	0xffffffff


	//   ....[4]....
        /*005c*/ 	.word	0xffffffff


	//----- nvinfo : EIATTR_COOP_GROUP_INSTR_OFFSETS
	.align		4
.L_113:
        /*0060*/ 	.byte	0x04, 0x28
        /*0062*/ 	.short	(.L_115 - .L_114)


	//   ....[0]....
.L_114:
        /*0064*/ 	.word	0x00000160


	//   ....[1]....
        /*0068*/ 	.word	0x00000190


	//   ....[2]....
        /*006c*/ 	.word	0x000001f0


	//   ....[3]....
        /*0070*/ 	.word	0x00000220


	//   ....[4]....
        /*0074*/ 	.word	0x00000250


	//----- nvinfo : EIATTR_VRC_CTA_INIT_COUNT
	.align		4
.L_115:
        /*0078*/ 	.byte	0x02, 0x4a
	.zero		1
	.zero		1


	//----- nvinfo : EIATTR_EXIT_INSTR_OFFSETS
	.align		4
        /*007c*/ 	.byte	0x04, 0x1c
        /*007e*/ 	.short	(.L_117 - .L_116)


	//   ....[0]....
.L_116:
        /*0080*/ 	.word	0x00000290


	//   ....[1]....
        /*0084*/ 	.word	0x00000430


	//----- nvinfo : EIATTR_CBANK_PARAM_SIZE
	.align		4
.L_117:
        /*0088*/ 	.byte	0x03, 0x19
        /*008a*/ 	.short	0x0014


	//----- nvinfo : EIATTR_PARAM_CBANK
	.align		4
        /*008c*/ 	.byte	0x04, 0x0a
        /*008e*/ 	.short	(.L_119 - .L_118)
	.align		4
.L_118:
        /*0090*/ 	.word	index@(.nv.constant0._Z9bigReducePfS_i)
        /*0094*/ 	.short	0x0380
        /*0096*/ 	.short	0x0014


	//----- nvinfo : EIATTR_SW_WAR
	.align		4
.L_119:
        /*0098*/ 	.byte	0x04, 0x36
        /*009a*/ 	.short	(.L_121 - .L_120)
.L_120:
        /*009c*/ 	.word	0x00000008
.L_121:


//--------------------- .nv.callgraph             --------------------------
	.section	.nv.callgraph,"",@"SHT_CUDA_CALLGRAPH"
	.align	4
	.sectionentsize	8
	.align		4
        /*0000*/ 	.word	0x00000000
	.align		4
        /*0004*/ 	.word	0xffffffff
	.align		4
        /*0008*/ 	.word	0x00000000
	.align		4
        /*000c*/ 	.word	0xfffffffe
	.align		4
        /*0010*/ 	.word	0x00000000
	.align		4
        /*0014*/ 	.word	0xfffffffd
	.align		4
        /*0018*/ 	.word	0x00000000
	.align		4
        /*001c*/ 	.word	0xfffffffc


//--------------------- .nv.constant4             --------------------------
	.section	.nv.constant4,"a",@progbits
	.align	8
	.align		8
.nv.constant4:
        /*0000*/ 	.dword	_ZN34_INTERNAL_95830251_4_k_cu_2af7a7244cuda3std3__45__cpo5beginE
	.align		8
        /*0008*/ 	.dword	_ZN34_INTERNAL_95830251_4_k_cu_2af7a7244cuda3std3__45__cpo3endE
	.align		8
        /*0010*/ 	.dword	_ZN34_INTERNAL_95830251_4_k_cu_2af7a7244cuda3std3__45__cpo6cbeginE
	.align		8
        /*0018*/ 	.dword	_ZN34_INTERNAL_95830251_4_k_cu_2af7a7244cuda3std3__45__cpo4cendE
	.align		8
        /*0020*/ 	.dword	_ZN34_INTERNAL_95830251_4_k_cu_2af7a7244cuda3std3__45__cpo6rbeginE
	.align		8
        /*0028*/ 	.dword	_ZN34_INTERNAL_95830251_4_k_cu_2af7a7244cuda3std3__45__cpo4rendE
	.align		8
        /*0030*/ 	.dword	_ZN34_INTERNAL_95830251_4_k_cu_2af7a7244cuda3std3__45__cpo7crbeginE
	.align		8
        /*0038*/ 	.dword	_ZN34_INTERNAL_95830251_4_k_cu_2af7a7244cuda3std3__45__cpo5crendE
	.align		8
        /*0040*/ 	.dword	_ZN34_INTERNAL_95830251_4_k_cu_2af7a7244cuda3std3__436_GLOBAL__N__95830251_4_k_cu_2af7a7246ignoreE
	.align		8
        /*0048*/ 	.dword	_ZN34_INTERNAL_95830251_4_k_cu_2af7a7244cuda3std3__419piecewise_constructE
	.align		8
        /*0050*/ 	.dword	_ZN34_INTERNAL_95830251_4_k_cu_2af7a7244cuda3std3__48in_placeE
	.align		8
        /*0058*/ 	.dword	_ZN34_INTERNAL_95830251_4_k_cu_2af7a7244cuda3std3__420unreachable_sentinelE
	.align		8
        /*0060*/ 	.dword	_ZN34_INTERNAL_95830251_4_k_cu_2af7a7244cuda3std3__47nulloptE
	.align		8
        /*0068*/ 	.dword	_ZN34_INTERNAL_95830251_4_k_cu_2af7a7244cuda3std3__48unexpectE
	.align		8
        /*0070*/ 	.dword	_ZN34_INTERNAL_95830251_4_k_cu_2af7a7244cuda3std6ranges3__45__cpo4swapE
	.align		8
        /*0078*/ 	.dword	_ZN34_INTERNAL_95830251_4_k_cu_2af7a7244cuda3std6ranges3__45__cpo9iter_moveE
	.align		8
        /*0080*/ 	.dword	_ZN34_INTERNAL_95830251_4_k_cu_2af7a7244cuda3std6ranges3__45__cpo5beginE
	.align		8
        /*0088*/ 	.dword	_ZN34_INTERNAL_95830251_4_k_cu_2af7a7244cuda3std6ranges3__45__cpo3endE
	.align		8
        /*0090*/ 	.dword	_ZN34_INTERNAL_95830251_4_k_cu_2af7a7244cuda3std6ranges3__45__cpo6cbeginE
	.align		8
        /*0098*/ 	.dword	_ZN34_INTERNAL_95830251_4_k_cu_2af7a7244cuda3std6ranges3__45__cpo4cendE
	.align		8
        /*00a0*/ 	.dword	_ZN34_INTERNAL_95830251_4_k_cu_2af7a7244cuda3std6ranges3__45__cpo7advanceE
	.align		8
        /*00a8*/ 	.dword	_ZN34_INTERNAL_95830251_4_k_cu_2af7a7244cuda3std6ranges3__45__cpo9iter_swapE
	.align		8
        /*00b0*/ 	.dword	_ZN34_INTERNAL_95830251_4_k_cu_2af7a7244cuda3std6ranges3__45__cpo4nextE
	.align		8
        /*00b8*/ 	.dword	_ZN34_INTERNAL_95830251_4_k_cu_2af7a7244cuda3std6ranges3__45__cpo4prevE
	.align		8
        /*00c0*/ 	.dword	_ZN34_INTERNAL_95830251_4_k_cu_2af7a7244cuda3std6ranges3__45__cpo4dataE
	.align		8
        /*00c8*/ 	.dword	_ZN34_INTERNAL_95830251_4_k_cu_2af7a7244cuda3std6ranges3__45__cpo5cdataE
	.align		8
        /*00d0*/ 	.dword	_ZN34_INTERNAL_95830251_4_k_cu_2af7a7244cuda3std6ranges3__45__cpo4sizeE
	.align		8
        /*00d8*/ 	.dword	_ZN34_INTERNAL_95830251_4_k_cu_2af7a7244cuda3std6ranges3__45__cpo5ssizeE
	.align		8
        /*00e0*/ 	.dword	_ZN34_INTERNAL_95830251_4_k_cu_2af7a7244cuda3std6ranges3__45__cpo8distanceE
	.align		8
        /*00e8*/ 	.dword	_ZN34_INTERNAL_95830251_4_k_cu_2af7a7246thrust24THRUST_300001_SM_1000_NS6system6detail10sequential3seqE
	.align		8
        /*00f0*/ 	.dword	_ZN34_INTERNAL_95830251_4_k_cu_2af7a7246thrust24THRUST_300001_SM_1000_NS12placeholders2_1E
	.align		8
        /*00f8*/ 	.dword	_ZN34_INTERNAL_95830251_4_k_cu_2af7a7246thrust24THRUST_300001_SM_1000_NS12placeholders2_2E
	.align		8
        /*0100*/ 	.dword	_ZN34_INTERNAL_95830251_4_k_cu_2af7a7246thrust24THRUST_300001_SM_1000_NS12placeholders2_3E
	.align		8
        /*0108*/ 	.dword	_ZN34_INTERNAL_95830251_4_k_cu_2af7a7246thrust24THRUST_300001_SM_1000_NS12placeholders2_4E
	.align		8
        /*0110*/ 	.dword	_ZN34_INTERNAL_95830251_4_k_cu_2af7a7246thrust24THRUST_300001_SM_1000_NS12placeholders2_5E
	.align		8
        /*0118*/ 	.dword	_ZN34_INTERNAL_95830251_4_k_cu_2af7a7246thrust24THRUST_300001_SM_1000_NS12placeholders2_6E
	.align		8
        /*0120*/ 	.dword	_ZN34_INTERNAL_95830251_4_k_cu_2af7a7246thrust24THRUST_300001_SM_1000_NS12placeholders2_7E
	.align		8
        /*0128*/ 	.dword	_ZN34_INTERNAL_95830251_4_k_cu_2af7a7246thrust24THRUST_300001_SM_1000_NS12placeholders2_8E
	.align		8
        /*0130*/ 	.dword	_ZN34_INTERNAL_95830251_4_k_cu_2af7a7246thrust24THRUST_300001_SM_1000_NS12placeholders2_9E
	.align		8
        /*0138*/ 	.dword	_ZN34_INTERNAL_95830251_4_k_cu_2af7a7246thrust24THRUST_300001_SM_1000_NS12placeholders3_10E


//--------------------- .text._ZN3cub18CUB_300001_SM_10006detail11EmptyKernelIvEEvv --------------------------
	.section	.text._ZN3cub18CUB_300001_SM_10006detail11EmptyKernelIvEEvv,"ax",@progbits
	.align	128
        .global         _ZN3cub18CUB_300001_SM_10006detail11EmptyKernelIvEEvv
        .type           _ZN3cub18CUB_300001_SM_10006detail11EmptyKernelIvEEvv,@function
        .size           _ZN3cub18CUB_300001_SM_10006detail11EmptyKernelIvEEvv,(.L_x_8 - _ZN3cub18CUB_300001_SM_10006detail11EmptyKernelIvEEvv)
        .other          _ZN3cub18CUB_300001_SM_10006detail11EmptyKernelIvEEvv,@"STO_CUDA_ENTRY STV_DEFAULT"
_ZN3cub18CUB_300001_SM_10006detail11EmptyKernelIvEEvv:
.text._ZN3cub18CUB_300001_SM_10006detail11EmptyKernelIvEEvv:
[----:B------:R-:W-:Y:S01]  /*0000*/  LDC R1, c[0x0][0x37c] ;  /* 0x0000df00ff017b82 */ /* 0x000fe20000000800 */
[----:B------:R-:W-:Y:S05]  /*0010*/  EXIT ;  /* 0x000000000000794d */ /* 0x000fea0003800000 */
.L_x_0:
[----:B------:R-:W-:-:S00]  /*0020*/  BRA `(.L_x_0) ;  /* 0xfffffffc00fc7947 */ /* 0x000fc0000383ffff */
[----:B------:R-:W-:-:S00]  /*0030*/  NOP ;  /* 0x0000000000007918 */ /* 0x000fc00000000000 */
        /* <DEDUP_REMOVED lines=12> */
.L_x_8:


//--------------------- .text._Z7reduce6ILj512EEvPfS0_j --------------------------
	.section	.text._Z7reduce6ILj512EEvPfS0_j,"ax",@progbits
	.align	128
        .global         _Z7reduce6ILj512EEvPfS0_j
        .type           _Z7reduce6ILj512EEvPfS0_j,@function
        .size           _Z7reduce6ILj512EEvPfS0_j,(.L_x_9 - _Z7reduce6ILj512EEvPfS0_j)
        .other          _Z7reduce6ILj512EEvPfS0_j,@"STO_CUDA_ENTRY STV_DEFAULT"
_Z7reduce6ILj512EEvPfS0_j:
.text._Z7reduce6ILj512EEvPfS0_j:
[----:B------:R-:W-:Y:S01]  /*0000*/  LDC R1, c[0x0][0x37c] ;  /* 0x0000df00ff017b82 */ /* 0x000fe20000000800 */
[----:B------:R-:W0:Y:S07]  /*0010*/  S2R R10, SR_TID.X ;  /* 0x00000000000a7919 */ /* 0x000e2e0000002100 */
[----:B------:R-:W1:Y:S01]  /*0020*/  S2UR UR5, SR_CgaCtaId ;  /* 0x00000000000579c3 */ /* 0x000e620000008800 */
[----:B------:R-:W-:Y:S01]  /*0030*/  UMOV UR4, 0x400 ;  /* 0x0000040000047882 */ /* 0x000fe20000000000 */
[----:B------:R-:W2:Y:S01]  /*0040*/  LDCU UR8, c[0x0][0x390] ;  /* 0x00007200ff0877ac */ /* 0x000ea20008000800 */
[----:B------:R-:W-:Y:S05]  /*0050*/  BSSY.RECONVERGENT B0, `(.L_x_1) ;  /* 0x000001b000007945 */ /* 0x000fea0003800200 */
[----:B------:R-:W3:Y:S01]  /*0060*/  S2UR UR6, SR_CTAID.X ;  /* 0x00000000000679c3 */ /* 0x000ee20000002500 */
[----:B-1----:R-:W-:-:S06]  /*0070*/  ULEA UR5, UR5, UR4, 0x18 ;  /* 0x0000000405057291 */ /* 0x002fcc000f8ec0ff */
[C---:B0-----:R-:W-:Y:S01]  /*0080*/  LEA R0, R10.reuse, UR5, 0x2 ;  /* 0x000000050a007c11 */ /* 0x041fe2000f8e10ff */
[----:B---3--:R-:W-:Y:S01]  /*0090*/  USHF.L.U32 UR4, UR6, 0xa, URZ ;  /* 0x0000000a06047899 */ /* 0x008fe200080006ff */
[----:B------:R-:W0:Y:S03]  /*00a0*/  LDCU.64 UR6, c[0x0][0x358] ;  /* 0x00006b00ff0677ac */ /* 0x000e260008000a00 */
[----:B------:R1:W-:Y:S02]  /*00b0*/  STS [R0], RZ ;  /* 0x000000ff00007388 */ /* 0x0003e40000000800 */
[----:B------:R-:W-:-:S04]  /*00c0*/  LOP3.LUT R2, R10, UR4, RZ, 0xfc, !PT ;  /* 0x000000040a027c12 */ /* 0x000fc8000f8efcff */
[----:B--2---:R-:W-:-:S13]  /*00d0*/  ISETP.GE.U32.AND P0, PT, R2, UR8, PT ;  /* 0x0000000802007c0c */ /* 0x004fda000bf06070 */
[----:B01----:R-:W-:Y:S05]  /*00e0*/  @P0 BRA `(.L_x_2) ;  /* 0x0000000000440947 */ /* 0x003fea0003800000 */
[----:B------:R-:W0:Y:S01]  /*00f0*/  LDC R12, c[0x0][0x370] ;  /* 0x0000dc00ff0c7b82 */ /* 0x000e220000000800 */
[----:B------:R-:W-:Y:S01]  /*0100*/  HFMA2 R11, -RZ, RZ, 0, 0 ;  /* 0x00000000ff0b7431 */ /* 0x000fe200000001ff */
[----:B------:R-:W-:Y:S01]  /*0110*/  BSSY.RECONVERGENT B1, `(.L_x_3) ;  /* 0x000000d000017945 */ /* 0x000fe20003800200 */
[----:B------:R-:W-:-:S05]  /*0120*/  MOV R9, R2 ;  /* 0x0000000200097202 */ /* 0x000fca0000000f00 */
[----:B------:R-:W1:Y:S02]  /*0130*/  LDC.64 R6, c[0x0][0x388] ;  /* 0x0000e200ff067b82 */ /* 0x000e640000000a00 */
.L_x_4:
[C---:B------:R-:W-:Y:S01]  /*0140*/  IADD3 R5, PT, PT, R9.reuse, 0x200, RZ ;  /* 0x0000020009057810 */ /* 0x040fe20007ffe0ff */
[----:B-1----:R-:W-:-:S04]  /*0150*/  IMAD.WIDE.U32 R2, R9, 0x4, R6 ;  /* 0x0000000409027825 */ /* 0x002fc800078e0006 */
[----:B------:R-:W-:Y:S02]  /*0160*/  IMAD.WIDE.U32 R4, R5, 0x4, R6 ;  /* 0x0000000405047825 */ /* 0x000fe400078e0006 */
[----:B------:R-:W2:Y:S04]  /*0170*/  LDG.E R2, desc[UR6][R2.64] ;  /* 0x0000000602027981 */ /* 0x000ea8000c1e1900 */
[----:B------:R-:W2:Y:S01]  /*0180*/  LDG.E R5, desc[UR6][R4.64] ;  /* 0x0000000604057981 */ /* 0x000ea2000c1e1900 */
[----:B0-----:R-:W-:-:S04]  /*0190*/  LEA R9, R12, R9, 0xa ;  /* 0x000000090c097211 */ /* 0x001fc800078e50ff */
[----:B------:R-:W-:Y:S01]  /*01a0*/  ISETP.GE.U32.AND P0, PT, R9, UR8, PT ;  /* 0x0000000809007c0c */ /* 0x000fe2000bf06070 */
[----:B--2---:R-:W-:-:S04]  /*01b0*/  FADD R8, R2, R5 ;  /* 0x0000000502087221 */ /* 0x004fc80000000000 */
[----:B------:R-:W-:-:S08]  /*01c0*/  FADD R11, R8, R11 ;  /* 0x0000000b080b7221 */ /* 0x000fd00000000000 */
[----:B------:R-:W-:Y:S05]  /*01d0*/  @!P0 BRA `(.L_x_4) ;  /* 0xfffffffc00d88947 */ /* 0x000fea000383ffff */
[----:B------:R-:W-:Y:S05]  /*01e0*/  BSYNC.RECONVERGENT B1 ;  /* 0x0000000000017941 */ /* 0x000fea0003800200 */
.L_x_3:
[----:B------:R0:W-:Y:S02]  /*01f0*/  STS [R0], R11 ;  /* 0x0000000b00007388 */ /* 0x0001e40000000800 */
.L_x_2:
[----:B------:R-:W-:Y:S05]  /*0200*/  BSYNC.RECONVERGENT B0 ;  /* 0x0000000000007941 */ /* 0x000fea0003800200 */
.L_x_1:
[----:B------:R-:W-:Y:S01]  /*0210*/  BAR.SYNC.DEFER_BLOCKING 0x0 ;  /* 0x0000000000007b1d */ /* 0x000fe20000010000 */
[C---:B------:R-:W-:Y:S02]  /*0220*/  ISETP.GT.U32.AND P1, PT, R10.reuse, 0xff, PT ;  /* 0x000000ff0a00780c */ /* 0x040fe40003f24070 */
[----:B------:R-:W-:-:S11]  /*0230*/  ISETP.GT.U32.AND P0, PT, R10, 0x7f, PT ;  /* 0x0000007f0a00780c */ /* 0x000fd60003f04070 */
[----:B------:R-:W-:Y:S04]  /*0240*/  @!P1 LDS R2, [R0+0x400] ;  /* 0x0004000000029984 */ /* 0x000fe80000000800 */
[----:B------:R-:W1:Y:S02]  /*0250*/  @!P1 LDS R3, [R0] ;  /* 0x0000000000039984 */ /* 0x000e640000000800 */
[----:B-1----:R-:W-:-:S05]  /*0260*/  @!P1 FADD R3, R2, R3 ;  /* 0x0000000302039221 */ /* 0x002fca0000000000 */
[----:B------:R-:W-:Y:S01]  /*0270*/  @!P1 STS [R0], R3 ;  /* 0x0000000300009388 */ /* 0x000fe20000000800 */
[----:B------:R-:W-:Y:S01]  /*0280*/  BAR.SYNC.DEFER_BLOCKING 0x0 ;  /* 0x0000000000007b1d */ /* 0x000fe20000010000 */
[----:B------:R-:W-:-:S05]  /*0290*/  ISETP.GT.U32.AND P1, PT, R10, 0x3f, PT ;  /* 0x0000003f0a00780c */ /* 0x000fca0003f24070 */
        /* <DEDUP_REMOVED lines=9> */
[----:B------:R1:W-:Y:S01]  /*0330*/  @!P1 STS [R0], R7 ;  /* 0x0000000700009388 */ /* 0x0003e20000000800 */
[----:B------:R-:W-:Y:S06]  /*0340*/  BAR.SYNC.DEFER_BLOCKING 0x0 ;  /* 0x0000000000007b1d */ /* 0x000fec0000010000 */
[----:B------:R-:W-:Y:S05]  /*0350*/  @P0 EXIT ;  /* 0x000000000000094d */ /* 0x000fea0003800000 */
[----:B------:R-:W-:Y:S01]  /*0360*/  LDS R2, [R0+0x80] ;  /* 0x0000800000027984 */ /* 0x000fe20000000800 */
[----:B------:R-:W-:-:S03]  /*0370*/  ISETP.NE.AND P0, PT, R10, RZ, PT ;  /* 0x000000ff0a00720c */ /* 0x000fc60003f05270 */
[----:B------:R-:W2:Y:S02]  /*0380*/  LDS R3, [R0] ;  /* 0x0000000000037984 */ /* 0x000ea40000000800 */
[----:B--2---:R-:W-:-:S05]  /*0390*/  FADD R3, R2, R3 ;  /* 0x0000000302037221 */ /* 0x004fca0000000000 */
[----:B------:R-:W-:Y:S04]  /*03a0*/  STS [R0], R3 ;  /* 0x0000000300007388 */ /* 0x000fe80000000800 */
[----:B------:R-:W-:Y:S04]  /*03b0*/  LDS R2, [R0+0x40] ;  /* 0x0000400000027984 */ /* 0x000fe80000000800 */
[----:B------:R-:W2:Y:S02]  /*03c0*/  LDS R5, [R0] ;  /* 0x0000000000057984 */ /* 0x000ea40000000800 */
[----:B--2---:R-:W-:-:S05]  /*03d0*/  FADD R5, R2, R5 ;  /* 0x0000000502057221 */ /* 0x004fca0000000000 */
[----:B------:R-:W-:Y:S04]  /*03e0*/  STS [R0], R5 ;  /* 0x0000000500007388 */ /* 0x000fe80000000800 */
[----:B------:R-:W-:Y:S04]  /*03f0*/  LDS R2, [R0+0x20] ;  /* 0x0000200000027984 */ /* 0x000fe80000000800 */
[----:B-1----:R-:W1:Y:S02]  /*0400*/  LDS R7, [R0] ;  /* 0x0000000000077984 */ /* 0x002e640000000800 */
[----:B-1----:R-:W-:-:S05]  /*0410*/  FADD R7, R2, R7 ;  /* 0x0000000702077221 */ /* 0x002fca0000000000 */
[----:B------:R-:W-:Y:S04]  /*0420*/  STS [R0], R7 ;  /* 0x0000000700007388 */ /* 0x000fe80000000800 */
[----:B------:R-:W-:Y:S04]  /*0430*/  LDS R2, [R0+0x10] ;  /* 0x0000100000027984 */ /* 0x000fe80000000800 */
[----:B------:R-:W1:Y:S02]  /*0440*/  LDS R9, [R0] ;  /* 0x0000000000097984 */ /* 0x000e640000000800 */
        /* <DEDUP_REMOVED lines=9> */
[----:B------:R1:W-:Y:S01]  /*04e0*/  STS [R0], R5 ;  /* 0x0000000500007388 */ /* 0x0003e20000000800 */
[----:B------:R-:W-:Y:S05]  /*04f0*/  @P0 EXIT ;  /* 0x000000000000094d */ /* 0x000fea0003800000 */
[----:B-1----:R-:W1:Y:S01]  /*0500*/  LDS R5, [UR5] ;  /* 0x00000005ff057984 */ /* 0x002e620008000800 */
[----:B------:R-:W1:Y:S03]  /*0510*/  LDC.64 R2, c[0x0][0x380] ;  /* 0x0000e000ff027b82 */ /* 0x000e660000000a00 */
[----:B-1----:R-:W-:Y:S01]  /*0520*/  REDG.E.ADD.F32.FTZ.RN.STRONG.GPU desc[UR6][R2.64], R5 ;  /* 0x00000005020079a6 */ /* 0x002fe2000c12f306 */
[----:B------:R-:W-:Y:S05]  /*0530*/  EXIT ;  /* 0x000000000000794d */ /* 0x000fea0003800000 */
.L_x_5:
        /* <DEDUP_REMOVED lines=12> */
.L_x_9:


//--------------------- .text._Z18bigReduceBlockLoadPfS_i --------------------------
	.section	.text._Z18bigReduceBlockLoadPfS_i,"ax",@progbits
	.align	128
        .global         _Z18bigReduceBlockLoadPfS_i
        .type           _Z18bigReduceBlockLoadPfS_i,@function
        .size           _Z18bigReduceBlockLoadPfS_i,(.L_x_10 - _Z18bigReduceBlockLoadPfS_i)
        .other          _Z18bigReduceBlockLoadPfS_i,@"STO_CUDA_ENTRY STV_DEFAULT"
_Z18bigReduceBlockLoadPfS_i:
.text._Z18bigReduceBlockLoadPfS_i:
[----:B------:R-:W-:Y:S08]  /*0000*/  LDC R1, c[0x0][0x37c] ;  /* 0x0000df00ff017b82 */ /* 0x000ff00000000800 */
[----:B------:R-:W0:Y:S01]  /*0010*/  S2UR UR4, SR_CTAID.X ;  /* 0x00000000000479c3 */ /* 0x000e220000002500 */
[----:B------:R-:W1:Y:S01]  /*0020*/  S2R R0, SR_TID.X ;  /* 0x0000000000007919 */ /* 0x000e620000002100 */
[----:B------:R-:W0:Y:S01]  /*0030*/  LDCU UR8, c[0x0][0x360] ;  /* 0x00006c00ff0877ac */ /* 0x000e220008000800 */
[----:B------:R-:W2:Y:S01]  /*0040*/  LDCU UR5, c[0x0][0x390] ;  /* 0x00007200ff0577ac */ /* 0x000ea20008000800 */
[----:B------:R-:W3:Y:S01]  /*0050*/  LDCU.64 UR10, c[0x0][0x388] ;  /* 0x00007100ff0a77ac */ /* 0x000ee20008000a00 */
[----:B------:R-:W4:Y:S01]  /*0060*/  LDCU.64 UR6, c[0x0][0x358] ;  /* 0x00006b00ff0677ac */ /* 0x000f220008000a00 */
[----:B0-----:R-:W-:-:S04]  /*0070*/  UIMAD UR4, UR8, UR4, URZ ;  /* 0x00000004080472a4 */ /* 0x001fc8000f8e02ff */
[----:B------:R-:W-:-:S04]  /*0080*/  USHF.L.U32 UR4, UR4, 0x4, URZ ;  /* 0x0000000404047899 */ /* 0x000fc800080006ff */
[----:B--2---:R-:W-:Y:S01]  /*0090*/  UIADD3 UR5, UPT, UPT, -UR4, UR5, URZ ;  /* 0x0000000504057290 */ /* 0x004fe2000fffe1ff */
[----:B-1----:R-:W-:-:S04]  /*00a0*/  SHF.L.U32 R15, R0, 0x4, RZ ;  /* 0x00000004000f7819 */ /* 0x002fc800000006ff */
[C---:B------:R-:W-:Y:S02]  /*00b0*/  IADD3 R3, P2, PT, R15.reuse, UR4, RZ ;  /* 0x000000040f037c10 */ /* 0x040fe4000ff5e0ff */
[C---:B------:R-:W-:Y:S02]  /*00c0*/  IADD3 R2, PT, PT, R15.reuse, 0x1, RZ ;  /* 0x000000010f027810 */ /* 0x040fe40007ffe0ff */
[C---:B------:R-:W-:Y:S01]  /*00d0*/  IADD3 R5, PT, PT, R15.reuse, 0x2, RZ ;  /* 0x000000020f057810 */ /* 0x040fe20007ffe0ff */
[----:B------:R-:W-:Y:S01]  /*00e0*/  IMAD.X R4, RZ, RZ, RZ, P2 ;  /* 0x000000ffff047224 */ /* 0x000fe200010e06ff */
[----:B------:R-:W-:Y:S02]  /*00f0*/  ISETP.GE.AND P0, PT, R15, UR5, PT ;  /* 0x000000050f007c0c */ /* 0x000fe4000bf06270 */
[----:B------:R-:W-:Y:S02]  /*0100*/  ISETP.GE.AND P1, PT, R2, UR5, PT ;  /* 0x0000000502007c0c */ /* 0x000fe4000bf26270 */
[----:B------:R-:W-:Y:S01]  /*0110*/  ISETP.GE.AND P4, PT, R5, UR5, PT ;  /* 0x0000000505007c0c */ /* 0x000fe2000bf86270 */
[----:B------:R-:W-:Y:S01]  /*0120*/  VIADD R5, R15, 0x4 ;  /* 0x000000040f057836 */ /* 0x000fe20000000000 */
[----:B---3--:R-:W-:-:S02]  /*0130*/  LEA R2, P2, R3, UR10, 0x2 ;  /* 0x0000000a03027c11 */ /* 0x008fc4000f8410ff */
[----:B------:R-:W-:Y:S02]  /*0140*/  IADD3 R6, PT, PT, R15, 0x3, RZ ;  /* 0x000000030f067810 */ /* 0x000fe40007ffe0ff */
[----:B------:R-:W-:Y:S02]  /*0150*/  LEA.HI.X R3, R3, UR11, R4, 0x2, P2 ;  /* 0x0000000b03037c11 */ /* 0x000fe400090f1404 */
[----:B------:R-:W-:Y:S02]  /*0160*/  ISETP.GE.AND P2, PT, R5, UR5, PT ;  /* 0x0000000505007c0c */ /* 0x000fe4000bf46270 */
[----:B------:R-:W-:Y:S02]  /*0170*/  CS2R R4, SRZ ;  /* 0x0000000000047805 */ /* 0x000fe4000001ff00 */
[----:B------:R-:W-:Y:S01]  /*0180*/  ISETP.GE.AND P3, PT, R6, UR5, PT ;  /* 0x0000000506007c0c */ /* 0x000fe2000bf66270 */
[----:B----4-:R-:W2:Y:S01]  /*0190*/  @!P0 LDG.E R20, desc[UR6][R2.64] ;  /* 0x0000000602148981 */ /* 0x010ea2000c1e1900 */
[----:B------:R-:W-:-:S02]  /*01a0*/  IADD3 R6, PT, PT, R15, 0x5, RZ ;  /* 0x000000050f067810 */ /* 0x000fc40007ffe0ff */
[----:B------:R-:W-:Y:S01]  /*01b0*/  IADD3 R7, PT, PT, R15, 0x6, RZ ;  /* 0x000000060f077810 */ /* 0x000fe20007ffe0ff */
[----:B------:R-:W3:Y:S01]  /*01c0*/  @!P1 LDG.E R4, desc[UR6][R2.64+0x4] ;  /* 0x0000040602049981 */ /* 0x000ee2000c1e1900 */
[----:B------:R-:W-:-:S03]  /*01d0*/  ISETP.GE.AND P1, PT, R6, UR5, PT ;  /* 0x0000000506007c0c */ /* 0x000fc6000bf26270 */
[----:B------:R-:W4:Y:S01]  /*01e0*/  @!P4 LDG.E R5, desc[UR6][R2.64+0x8] ;  /* 0x000008060205c981 */ /* 0x000f22000c1e1900 */
[----:B------:R-:W-:Y:S02]  /*01f0*/  ISETP.GE.AND P4, PT, R7, UR5, PT ;  /* 0x0000000507007c0c */ /* 0x000fe4000bf86270 */
[----:B------:R-:W-:Y:S01]  /*0200*/  CS2R R6, SRZ ;  /* 0x0000000000067805 */ /* 0x000fe2000001ff00 */
[C---:B------:R-:W-:Y:S01]  /*0210*/  VIADD R8, R15.reuse, 0x7 ;  /* 0x000000070f087836 */ /* 0x040fe20000000000 */
[----:B------:R-:W-:-:S04]  /*0220*/  IADD3 R9, PT, PT, R15, 0x8, RZ ;  /* 0x000000080f097810 */ /* 0x000fc80007ffe0ff */
[----:B------:R-:W5:Y:S01]  /*0230*/  @!P3 LDG.E R6, desc[UR6][R2.64+0xc] ;  /* 0x00000c060206b981 */ /* 0x000f62000c1e1900 */
[----:B------:R-:W-:-:S03]  /*0240*/  ISETP.GE.AND P3, PT, R8, UR5, PT ;  /* 0x0000000508007c0c */ /* 0x000fc6000bf66270 */
[----:B------:R-:W5:Y:S01]  /*0250*/  @!P2 LDG.E R7, desc[UR6][R2.64+0x10] ;  /* 0x000010060207a981 */ /* 0x000f62000c1e1900 */
        /* <DEDUP_REMOVED lines=8> */
[----:B------:R-:W-:Y:S02]  /*02e0*/  CS2R R10, SRZ ;  /* 0x00000000000a7805 */ /* 0x000fe4000001ff00 */
[C---:B------:R-:W-:Y:S02]  /*02f0*/  IADD3 R12, PT, PT, R15.reuse, 0xb, RZ ;  /* 0x0000000b0f0c7810 */ /* 0x040fe40007ffe0ff */
[----:B------:R-:W-:Y:S02]  /*0300*/  IADD3 R13, PT, PT, R15, 0xc, RZ ;  /* 0x0000000c0f0d7810 */ /* 0x000fe40007ffe0ff */
        /* <DEDUP_REMOVED lines=8> */
[----:B------:R-:W-:Y:S02]  /*0390*/  ISETP.GE.AND P4, PT, R16, UR5, PT ;  /* 0x0000000510007c0c */ /* 0x000fe4000bf86270 */
[----:B------:R-:W-:Y:S01]  /*03a0*/  IADD3 R16, PT, PT, R15, 0xf, RZ ;  /* 0x0000000f0f107810 */ /* 0x000fe20007ffe0ff */
[----:B------:R-:W5:Y:S01]  /*03b0*/  @!P1 LDG.E R12, desc[UR6][R2.64+0x24] ;  /* 0x00002406020c9981 */ /* 0x000f62000c1e1900 */
[----:B------:R-:W-:Y:S02]  /*03c0*/  ISETP.GE.AND P1, PT, R14, UR5, PT ;  /* 0x000000050e007c0c */ /* 0x000fe4000bf26270 */
[----:B------:R-:W-:Y:S02]  /*03d0*/  CS2R R14, SRZ ;  /* 0x00000000000e7805 */ /* 0x000fe4000001ff00 */
[----:B------:R-:W-:-:S04]  /*03e0*/  CS2R R18, SRZ ;  /* 0x0000000000127805 */ /* 0x000fc8000001ff00 */
[----:B------:R-:W5:Y:S01]  /*03f0*/  @!P3 LDG.E R14, desc[UR6][R2.64+0x2c] ;  /* 0x00002c06020eb981 */ /* 0x000f62000c1e1900 */
[----:B------:R-:W-:Y:S02]  /*0400*/  ISETP.GE.AND P3, PT, R16, UR5, PT ;  /* 0x0000000510007c0c */ /* 0x000fe4000bf66270 */
[----:B------:R-:W-:Y:S01]  /*0410*/  CS2R R16, SRZ ;  /* 0x0000000000107805 */ /* 0x000fe2000001ff00 */
[----:B------:R-:W5:Y:S04]  /*0420*/  @!P2 LDG.E R15, desc[UR6][R2.64+0x30] ;  /* 0x00003006020fa981 */ /* 0x000f68000c1e1900 */
[----:B------:R-:W5:Y:S04]  /*0430*/  @!P1 LDG.E R18, desc[UR6][R2.64+0x34] ;  /* 0x0000340602129981 */ /* 0x000f68000c1e1900 */
[----:B------:R-:W5:Y:S04]  /*0440*/  @!P4 LDG.E R17, desc[UR6][R2.64+0x38] ;  /* 0x000038060211c981 */ /* 0x000f68000c1e1900 */
[----:B------:R-:W5:Y:S01]  /*0450*/  @!P3 LDG.E R16, desc[UR6][R2.64+0x3c] ;  /* 0x00003c060210b981 */ /* 0x000f62000c1e1900 */
[----:B------:R-:W0:Y:S01]  /*0460*/  LDCU UR4, c[0x0][0x364] ;  /* 0x00006c80ff0477ac */ /* 0x000e220008000800 */
[----:B--2---:R-:W-:-:S04]  /*0470*/  @!P0 FADD R19, RZ, R20 ;  /* 0x00000014ff138221 */ /* 0x004fc80000000000 */
[----:B---3--:R-:W-:-:S04]  /*0480*/  FADD R4, R4, R19 ;  /* 0x0000001304047221 */ /* 0x008fc80000000000 */
[----:B----4-:R-:W-:-:S04]  /*0490*/  FADD R5, R4, R5 ;  /* 0x0000000504057221 */ /* 0x010fc80000000000 */
[----:B-----5:R-:W-:-:S04]  /*04a0*/  FADD R6, R5, R6 ;  /* 0x0000000605067221 */ /* 0x020fc80000000000 */
[----:B------:R-:W-:-:S04]  /*04b0*/  FADD R7, R6, R7 ;  /* 0x0000000706077221 */ /* 0x000fc80000000000 */
        /* <DEDUP_REMOVED lines=10> */
[----:B------:R-:W-:-:S05]  /*0560*/  FADD R16, R17, R16 ;  /* 0x0000001011107221 */ /* 0x000fca0000000000 */
[----:B------:R-:W1:Y:S02]  /*0570*/  SHFL.DOWN PT, R3, R16, 0x10, 0x1f ;  /* 0x0a001f0010037f89 */ /* 0x000e6400000e0000 */
[----:B-1----:R-:W-:-:S05]  /*0580*/  FADD R3, R16, R3 ;  /* 0x0000000310037221 */ /* 0x002fca0000000000 */
[----:B------:R-:W1:Y:S01]  /*0590*/  SHFL.DOWN PT, R2, R3, 0x8, 0x1f ;  /* 0x09001f0003027f89 */ /* 0x000e6200000e0000 */
[----:B------:R-:W0:Y:S01]  /*05a0*/  S2R R7, SR_TID.Y ;  /* 0x0000000000077919 */ /* 0x000e220000002200 */
[----:B------:R-:W0:Y:S01]  /*05b0*/  S2R R4, SR_TID.Z ;  /* 0x0000000000047919 */ /* 0x000e220000002300 */
[----:B-1----:R-:W-:-:S05]  /*05c0*/  FADD R2, R3, R2 ;  /* 0x0000000203027221 */ /* 0x002fca0000000000 */
[----:B------:R-:W1:Y:S01]  /*05d0*/  SHFL.DOWN PT, R5, R2, 0x4, 0x1f ;  /* 0x08801f0002057f89 */ /* 0x000e6200000e0000 */
[----:B0-----:R-:W-:-:S04]  /*05e0*/  IMAD R7, R4, UR4, R7 ;  /* 0x0000000404077c24 */ /* 0x001fc8000f8e0207 */
[----:B------:R-:W-:Y:S02]  /*05f0*/  IMAD R7, R7, UR8, R0 ;  /* 0x0000000807077c24 */ /* 0x000fe4000f8e0200 */
[----:B-1----:R-:W-:Y:S01]  /*0600*/  FADD R5, R2, R5 ;  /* 0x0000000502057221 */ /* 0x002fe20000000000 */
[----:B------:R-:W-:Y:S02]  /*0610*/  BAR.SYNC.DEFER_BLOCKING 0x0 ;  /* 0x0000000000007b1d */ /* 0x000fe40000010000 */
[----:B------:R-:W-:-:S04]  /*0620*/  LOP3.LUT P0, RZ, R7, 0x1f, RZ, 0xc0, !PT ;  /* 0x0000001f07ff7812 */ /* 0x000fc8000780c0ff */
[----:B------:R-:W0:Y:S09]  /*0630*/  SHFL.DOWN PT, R4, R5, 0x2, 0x1f ;  /* 0x08401f0005047f89 */ /* 0x000e3200000e0000 */
[----:B------:R-:W1:Y:S01]  /*0640*/  @!P0 S2R R9, SR_CgaCtaId ;  /* 0x0000000000098919 */ /* 0x000e620000008800 */
[----:B0-----:R-:W-:-:S05]  /*0650*/  FADD R4, R5, R4 ;  /* 0x0000000405047221 */ /* 0x001fca0000000000 */
[----:B------:R-:W0:Y:S01]  /*0660*/  SHFL.DOWN PT, R3, R4, 0x1, 0x1f ;  /* 0x08201f0004037f89 */ /* 0x000e2200000e0000 */
[----:B------:R-:W-:-:S04]  /*0670*/  @!P0 MOV R6, 0x400 ;  /* 0x0000040000068802 */ /* 0x000fc80000000f00 */
[----:B-1----:R-:W-:-:S04]  /*0680*/  @!P0 LEA R6, R9, R6, 0x18 ;  /* 0x0000000609068211 */ /* 0x002fc800078ec0ff */
[----:B------:R-:W-:Y:S01]  /*0690*/  @!P0 LEA.HI R6, R7, R6, RZ, 0x1d ;  /* 0x0000000607068211 */ /* 0x000fe200078fe8ff */
[----:B0-----:R-:W-:-:S05]  /*06a0*/  FADD R3, R4, R3 ;  /* 0x0000000304037221 */ /* 0x001fca0000000000 */
[----:B------:R0:W-:Y:S01]  /*06b0*/  @!P0 STS [R6], R3 ;  /* 0x0000000306008388 */ /* 0x0001e20000000800 */
[----:B------:R-:W-:Y:S01]  /*06c0*/  BAR.SYNC.DEFER_BLOCKING 0x0 ;  /* 0x0000000000007b1d */ /* 0x000fe20000010000 */
[----:B------:R-:W-:-:S13]  /*06d0*/  ISETP.NE.AND P1, PT, R0, RZ, PT ;  /* 0x000000ff0000720c */ /* 0x000fda0003f25270 */
[----:B0-----:R-:W-:Y:S05]  /*06e0*/  @P1 EXIT ;  /* 0x000000000000194d */ /* 0x001fea0003800000 */
[----:B------:R-:W0:Y:S01]  /*06f0*/  S2UR UR5, SR_CgaCtaId ;  /* 0x00000000000579c3 */ /* 0x000e220000008800 */
[----:B------:R-:W-:-:S07]  /*0700*/  UMOV UR4, 0x400 ;  /* 0x0000040000047882 */ /* 0x000fce0000000000 */
[----:B------:R-:W1:Y:S01]  /*0710*/  LDC.64 R2, c[0x0][0x380] ;  /* 0x0000e000ff027b82 */ /* 0x000e620000000a00 */
[----:B0-----:R-:W-:-:S09]  /*0720*/  ULEA UR4, UR5, UR4, 0x18 ;  /* 0x0000000405047291 */ /* 0x001fd2000f8ec0ff */
[----:B------:R-:W0:Y:S04]  /*0730*/  LDS.128 R8, [UR4] ;  /* 0x00000004ff087984 */ /* 0x000e280008000c00 */
[----:B------:R-:W2:Y:S04]  /*0740*/  LDS.128 R12, [UR4+0x10] ;  /* 0x00001004ff0c7984 */ /* 0x000ea80008000c00 */
[----:B------:R-:W3:Y:S04]  /*0750*/  LDS.128 R4, [UR4+0x20] ;  /* 0x00002004ff047984 */ /* 0x000ee80008000c00 */
[----:B------:R-:W4:Y:S01]  /*0760*/  LDS.128 R16, [UR4+0x30] ;  /* 0x00003004ff107984 */ /* 0x000f220008000c00 */
[----:B0-----:R-:W-:-:S04]  /*0770*/  FADD R8, RZ, R8 ;  /* 0x00000008ff087221 */ /* 0x001fc80000000000 */
[----:B------:R-:W-:-:S04]  /*0780*/  FADD R9, R8, R9 ;  /* 0x0000000908097221 */ /* 0x000fc80000000000 */
[----:B------:R-:W-:-:S04]  /*0790*/  FADD R10, R9, R10 ;  /* 0x0000000a090a7221 */ /* 0x000fc80000000000 */
[----:B------:R-:W-:-:S04]  /*07a0*/  FADD R11, R10, R11 ;  /* 0x0000000b0a0b7221 */ /* 0x000fc80000000000 */
[----:B--2---:R-:W-:-:S04]  /*07b0*/  FADD R12, R11, R12 ;  /* 0x0000000c0b0c7221 */ /* 0x004fc80000000000 */
[----:B------:R-:W-:-:S04]  /*07c0*/  FADD R13, R12, R13 ;  /* 0x0000000d0c0d7221 */ /* 0x000fc80000000000 */
[----:B------:R-:W-:-:S04]  /*07d0*/  FADD R14, R13, R14 ;  /* 0x0000000e0d0e7221 */ /* 0x000fc80000000000 */
[----:B------:R-:W-:-:S04]  /*07e0*/  FADD R15, R14, R15 ;  /* 0x0000000f0e0f7221 */ /* 0x000fc80000000000 */
[----:B---3--:R-:W-:-:S04]  /*07f0*/  FADD R4, R15, R4 ;  /* 0x000000040f047221 */ /* 0x008fc80000000000 */
[----:B------:R-:W-:-:S04]  /*0800*/  FADD R5, R4, R5 ;  /* 0x0000000504057221 */ /* 0x000fc80000000000 */
[----:B------:R-:W-:-:S04]  /*0810*/  FADD R6, R5, R6 ;  /* 0x0000000605067221 */ /* 0x000fc80000000000 */
[----:B------:R-:W-:-:S04]  /*0820*/  FADD R7, R6, R7 ;  /* 0x0000000706077221 */ /* 0x000fc80000000000 */
[----:B----4-:R-:W-:-:S04]  /*0830*/  FADD R16, R7, R16 ;  /* 0x0000001007107221 */ /* 0x010fc80000000000 */
[----:B------:R-:W-:-:S04]  /*0840*/  FADD R17, R16, R17 ;  /* 0x0000001110117221 */ /* 0x000fc80000000000 */
[----:B------:R-:W-:-:S04]  /*0850*/  FADD R18, R17, R18 ;  /* 0x0000001211127221 */ /* 0x000fc80000000000 */
[----:B------:R-:W-:-:S05]  /*0860*/  FADD R19, R18, R19 ;  /* 0x0000001312137221 */ /* 0x000fca0000000000 */
[----:B-1----:R-:W-:Y:S01]  /*0870*/  REDG.E.ADD.F32.FTZ.RN.STRONG.GPU desc[UR6][R2.64], R19 ;  /* 0x00000013020079a6 */ /* 0x002fe2000c12f306 */
[----:B------:R-:W-:Y:S05]  /*0880*/  EXIT ;  /* 0x000000000000794d */ /* 0x000fea0003800000 */
.L_x_6:
        /* <DEDUP_REMOVED lines=15> */
.L_x_10:


//--------------------- .text._Z9bigReducePfS_i   --------------------------
	.section	.text._Z9bigReducePfS_i,"ax",@progbits
	.align	128
        .global         _Z9bigReducePfS_i
        .type           _Z9bigReducePfS_i,@function
        .size           _Z9bigReducePfS_i,(.L_x_11 - _Z9bigReducePfS_i)
        .other          _Z9bigReducePfS_i,@"STO_CUDA_ENTRY STV_DEFAULT"
_Z9bigReducePfS_i:
.text._Z9bigReducePfS_i:
[----:B------:R-:W-:Y:S01]  /*0000*/  LDC R1, c[0x0][0x37c] ;  /* 0x0000df00ff017b82 */ /* 0x000fe20000000800 */
[----:B------:R-:W0:Y:S01]  /*0010*/  S2R R5, SR_CTAID.X ;  /* 0x0000000000057919 */ /* 0x000e220000002500 */
[----:B------:R-:W1:Y:S01]  /*0020*/  LDCU UR5, c[0x0][0x390] ;  /* 0x00007200ff0577ac */ /* 0x000e620008000800 */
[----:B------:R-:W0:Y:S01]  /*0030*/  S2R R0, SR_TID.X ;  /* 0x0000000000007919 */ /* 0x000e220000002100 */
[----:B------:R-:W0:Y:S01]  /*0040*/  LDCU UR8, c[0x0][0x360] ;  /* 0x00006c00ff0877ac */ /* 0x000e220008000800 */
[----:B------:R-:W2:Y:S01]  /*0050*/  LDCU.64 UR6, c[0x0][0x358] ;  /* 0x00006b00ff0677ac */ /* 0x000ea20008000a00 */
[----:B-1----:R-:W-:-:S04]  /*0060*/  USHF.R.S32.HI UR4, URZ, 0x1f, UR5 ;  /* 0x0000001fff047899 */ /* 0x002fc80008011405 */
[----:B------:R-:W-:-:S04]  /*0070*/  ULEA.HI UR4, UR4, UR5, URZ, 0x2 ;  /* 0x0000000504047291 */ /* 0x000fc8000f8f10ff */
[----:B------:R-:W-:Y:S01]  /*0080*/  USHF.R.S32.HI UR4, URZ, 0x2, UR4 ;  /* 0x00000002ff047899 */ /* 0x000fe20008011404 */
[----:B0-----:R-:W-:-:S05]  /*0090*/  IMAD R5, R5, UR8, R0 ;  /* 0x0000000805057c24 */ /* 0x001fca000f8e0200 */
[----:B------:R-:W-:-:S13]  /*00a0*/  ISETP.GE.AND P0, PT, R5, UR4, PT ;  /* 0x0000000405007c0c */ /* 0x000fda000bf06270 */
[----:B------:R-:W0:Y:S02]  /*00b0*/  @!P0 LDC.64 R2, c[0x0][0x388] ;  /* 0x0000e200ff028b82 */ /* 0x000e240000000a00 */
[----:B0-----:R-:W-:-:S05]  /*00c0*/  @!P0 IMAD.WIDE R2, R5, 0x10, R2 ;  /* 0x0000001005028825 */ /* 0x001fca00078e0202 */
[----:B--2---:R-:W2:Y:S01]  /*00d0*/  @!P0 LDG.E.128 R4, desc[UR6][R2.64] ;  /* 0x0000000602048981 */ /* 0x004ea2000c1e1d00 */
[----:B------:R-:W0:Y:S01]  /*00e0*/  LDCU UR4, c[0x0][0x364] ;  /* 0x00006c80ff0477ac */ /* 0x000e220008000800 */
[----:B------:R-:W-:Y:S01]  /*00f0*/  ISETP.NE.AND P1, PT, R0, RZ, PT ;  /* 0x000000ff0000720c */ /* 0x000fe20003f25270 */
[----:B------:R-:W0:Y:S01]  /*0100*/  S2R R8, SR_TID.Z ;  /* 0x0000000000087919 */ /* 0x000e220000002300 */
[----:B--2---:R-:W-:Y:S01]  /*0110*/  @!P0 FADD R5, R4, R5 ;  /* 0x0000000504058221 */ /* 0x004fe20000000000 */
[----:B------:R-:W-:-:S03]  /*0120*/  HFMA2 R4, -RZ, RZ, 0, 0 ;  /* 0x00000000ff047431 */ /* 0x000fc600000001ff */
[----:B------:R-:W-:-:S04]  /*0130*/  @!P0 FADD R6, R6, R5 ;  /* 0x0000000506068221 */ /* 0x000fc80000000000 */
[----:B------:R-:W-:Y:S02]  /*0140*/  @!P0 FADD R4, R7, R6 ;  /* 0x0000000607048221 */ /* 0x000fe40000000000 */
[----:B------:R-:W0:Y:S03]  /*0150*/  S2R R7, SR_TID.Y ;  /* 0x0000000000077919 */ /* 0x000e260000002200 */
[----:B------:R-:W1:Y:S02]  /*0160*/  SHFL.DOWN PT, R5, R4, 0x10, 0x1f ;  /* 0x0a001f0004057f89 */ /* 0x000e6400000e0000 */
[----:B-1----:R-:W-:Y:S01]  /*0170*/  FADD R5, R5, R4 ;  /* 0x0000000405057221 */ /* 0x002fe20000000000 */
[----:B0-----:R-:W-:-:S04]  /*0180*/  IMAD R7, R8, UR4, R7 ;  /* 0x0000000408077c24 */ /* 0x001fc8000f8e0207 */
[----:B------:R-:W0:Y:S01]  /*0190*/  SHFL.DOWN PT, R6, R5, 0x8, 0x1f ;  /* 0x09001f0005067f89 */ /* 0x000e2200000e0000 */
[----:B------:R-:W-:-:S05]  /*01a0*/  IMAD R7, R7, UR8, R0 ;  /* 0x0000000807077c24 */ /* 0x000fca000f8e0200 */
[----:B------:R-:W-:-:S13]  /*01b0*/  LOP3.LUT P0, RZ, R7, 0x1f, RZ, 0xc0, !PT ;  /* 0x0000001f07ff7812 */ /* 0x000fda000780c0ff */
[----:B------:R-:W1:Y:S01]  /*01c0*/  @!P0 S2R R9, SR_CgaCtaId ;  /* 0x0000000000098919 */ /* 0x000e620000008800 */
[----:B------:R-:W-:Y:S01]  /*01d0*/  @!P0 MOV R4, 0x400 ;  /* 0x0000040000048802 */ /* 0x000fe20000000f00 */
[----:B0-----:R-:W-:-:S05]  /*01e0*/  FADD R6, R5, R6 ;  /* 0x0000000605067221 */ /* 0x001fca0000000000 */
[----:B------:R-:W0:Y:S02]  /*01f0*/  SHFL.DOWN PT, R3, R6, 0x4, 0x1f ;  /* 0x08801f0006037f89 */ /* 0x000e2400000e0000 */
[----:B0-----:R-:W-:Y:S01]  /*0200*/  FADD R3, R6, R3 ;  /* 0x0000000306037221 */ /* 0x001fe20000000000 */
[----:B-1----:R-:W-:-:S04]  /*0210*/  @!P0 LEA R4, R9, R4, 0x18 ;  /* 0x0000000409048211 */ /* 0x002fc800078ec0ff */
[----:B------:R-:W0:Y:S01]  /*0220*/  SHFL.DOWN PT, R2, R3, 0x2, 0x1f ;  /* 0x08401f0003027f89 */ /* 0x000e2200000e0000 */
[----:B------:R-:W-:Y:S01]  /*0230*/  @!P0 LEA.HI R4, R7, R4, RZ, 0x1d ;  /* 0x0000000407048211 */ /* 0x000fe200078fe8ff */
[----:B0-----:R-:W-:-:S05]  /*0240*/  FADD R2, R3, R2 ;  /* 0x0000000203027221 */ /* 0x001fca0000000000 */
[----:B------:R-:W0:Y:S02]  /*0250*/  SHFL.DOWN PT, R5, R2, 0x1, 0x1f ;  /* 0x08201f0002057f89 */ /* 0x000e2400000e0000 */
[----:B0-----:R-:W-:-:S05]  /*0260*/  FADD R5, R2, R5 ;  /* 0x0000000502057221 */ /* 0x001fca0000000000 */
[----:B------:R0:W-:Y:S01]  /*0270*/  @!P0 STS [R4], R5 ;  /* 0x0000000504008388 */ /* 0x0001e20000000800 */
[----:B------:R-:W-:Y:S06]  /*0280*/  BAR.SYNC.DEFER_BLOCKING 0x0 ;  /* 0x0000000000007b1d */ /* 0x000fec0000010000 */
[----:B------:R-:W-:Y:S05]  /*0290*/  @P1 EXIT ;  /* 0x000000000000194d */ /* 0x000fea0003800000 */
[----:B------:R-:W1:Y:S01]  /*02a0*/  S2UR UR5, SR_CgaCtaId ;  /* 0x00000000000579c3 */ /* 0x000e620000008800 */
[----:B------:R-:W-:-:S07]  /*02b0*/  UMOV UR4, 0x400 ;  /* 0x0000040000047882 */ /* 0x000fce0000000000 */
[----:B------:R-:W2:Y:S01]  /*02c0*/  LDC.64 R2, c[0x0][0x380] ;  /* 0x0000e000ff027b82 */ /* 0x000ea20000000a00 */
[----:B-1----:R-:W-:-:S09]  /*02d0*/  ULEA UR4, UR5, UR4, 0x18 ;  /* 0x0000000405047291 */ /* 0x002fd2000f8ec0ff */
[----:B------:R-:W1:Y:S04]  /*02e0*/  LDS.128 R8, [UR4] ;  /* 0x00000004ff087984 */ /* 0x000e680008000c00 */
[----:B------:R-:W3:Y:S04]  /*02f0*/  LDS.128 R12, [UR4+0x10] ;  /* 0x00001004ff0c7984 */ /* 0x000ee80008000c00 */
[----:B0-----:R-:W0:Y:S04]  /*0300*/  LDS.128 R4, [UR4+0x20] ;  /* 0x00002004ff047984 */ /* 0x001e280008000c00 */
[----:B------:R-:W4:Y:S01]  /*0310*/  LDS.128 R16, [UR4+0x30] ;  /* 0x00003004ff107984 */ /* 0x000f220008000c00 */
[----:B-1----:R-:W-:-:S04]  /*0320*/  FADD R8, RZ, R8 ;  /* 0x00000008ff087221 */ /* 0x002fc80000000000 */
[----:B------:R-:W-:-:S04]  /*0330*/  FADD R9, R8, R9 ;  /* 0x0000000908097221 */ /* 0x000fc80000000000 */
[----:B------:R-:W-:-:S04]  /*0340*/  FADD R10, R9, R10 ;  /* 0x0000000a090a7221 */ /* 0x000fc80000000000 */
[----:B------:R-:W-:-:S04]  /*0350*/  FADD R11, R10, R11 ;  /* 0x0000000b0a0b7221 */ /* 0x000fc80000000000 */
[----:B---3--:R-:W-:-:S04]  /*0360*/  FADD R12, R11, R12 ;  /* 0x0000000c0b0c7221 */ /* 0x008fc80000000000 */
[----:B------:R-:W-:-:S04]  /*0370*/  FADD R13, R12, R13 ;  /* 0x0000000d0c0d7221 */ /* 0x000fc80000000000 */
[----:B------:R-:W-:-:S04]  /*0380*/  FADD R14, R13, R14 ;  /* 0x0000000e0d0e7221 */ /* 0x000fc80000000000 */
[----:B------:R-:W-:-:S04]  /*0390*/  FADD R15, R14, R15 ;  /* 0x0000000f0e0f7221 */ /* 0x000fc80000000000 */
[----:B0-----:R-:W-:-:S04]  /*03a0*/  FADD R4, R15, R4 ;  /* 0x000000040f047221 */ /* 0x001fc80000000000 */
[----:B------:R-:W-:-:S04]  /*03b0*/  FADD R5, R4, R5 ;  /* 0x0000000504057221 */ /* 0x000fc80000000000 */
[----:B------:R-:W-:-:S04]  /*03c0*/  FADD R6, R5, R6 ;  /* 0x0000000605067221 */ /* 0x000fc80000000000 */
[----:B------:R-:W-:-:S04]  /*03d0*/  FADD R7, R6, R7 ;  /* 0x0000000706077221 */ /* 0x000fc80000000000 */
[----:B----4-:R-:W-:-:S04]  /*03e0*/  FADD R16, R7, R16 ;  /* 0x0000001007107221 */ /* 0x010fc80000000000 */
[----:B------:R-:W-:-:S04]  /*03f0*/  FADD R17, R16, R17 ;  /* 0x0000001110117221 */ /* 0x000fc80000000000 */
[----:B------:R-:W-:-:S04]  /*0400*/  FADD R18, R17, R18 ;  /* 0x0000001211127221 */ /* 0x000fc80000000000 */
[----:B------:R-:W-:-:S05]  /*0410*/  FADD R19, R18, R19 ;  /* 0x0000001312137221 */ /* 0x000fca0000000000 */
[----:B--2---:R-:W-:Y:S01]  /*0420*/  REDG.E.ADD.F32.FTZ.RN.STRONG.GPU desc[UR6][R2.64], R19 ;  /* 0x00000013020079a6 */ /* 0x004fe2000c12f306 */
[----:B------:R-:W-:Y:S05]  /*0430*/  EXIT ;  /* 0x000000000000794d */ /* 0x000fea0003800000 */
.L_x_7:
        /* <DEDUP_REMOVED lines=12> */
.L_x_11:


//--------------------- .nv.shared._ZN3cub18CUB_300001_SM_10006detail11EmptyKernelIvEEvv --------------------------
	.section	.nv.shared._ZN3cub18CUB_300001_SM_10006detail11EmptyKernelIvEEvv,"aw",@nobits
	.sectionflags	@""
	.align	16
	.zero		1024


//--------------------- .nv.shared.reserved.0     --------------------------
	.section	.nv.shared.reserved.0,"aw",@nobits
	.weak		__nv_reservedSMEM_offset_0_alias
	.size		__nv_reservedSMEM_offset_0_alias, 0, 64
	.other		__nv_reservedSMEM_offset_0_alias,@"STO_CUDA_RESERVED_SHARED STV_DEFAULT"
__nv_reservedSMEM_offset_0_alias:
	.zero		0
	.zero		64


//--------------------- .nv.global                --------------------------
	.section	.nv.global,"aw",@nobits
.nv.global:
	.type		_ZN34_INTERNAL_95830251_4_k_cu_2af7a7246thrust24THRUST_300001_SM_1000_NS12placeholders2_5E,@object
	.size		_ZN34_INTERNAL_95830251_4_k_cu_2af7a7246thrust24THRUST_300001_SM_1000_NS12placeholders2_5E,(_ZN34_INTERNAL_95830251_4_k_cu_2af7a7244cuda3std3__45__cpo6cbeginE - _ZN34_INTERNAL_95830251_4_k_cu_2af7a7246thrust24THRUST_300001_SM_1000_NS12placeholders2_5E)
_ZN34_INTERNAL_95830251_4_k_cu_2af7a7246thrust24THRUST_300001_SM_1000_NS12placeholders2_5E:
	.zero		1
	.type		_ZN34_INTERNAL_95830251_4_k_cu_2af7a7244cuda3std3__45__cpo6cbeginE,@object
	.size		_ZN34_INTERNAL_95830251_4_k_cu_2af7a7244cuda3std3__45__cpo6cbeginE,(_ZN34_INTERNAL_95830251_4_k_cu_2af7a7244cuda3std6ranges3__45__cpo6cbeginE - _ZN34_INTERNAL_95830251_4_k_cu_2af7a7244cuda3std3__45__cpo6cbeginE)
_ZN34_INTERNAL_95830251_4_k_cu_2af7a7244cuda3std3__45__cpo6cbeginE:
	.zero		1
	.type		_ZN34_INTERNAL_95830251_4_k_cu_2af7a7244cuda3std6ranges3__45__cpo6cbeginE,@object
	.size		_ZN34_INTERNAL_95830251_4_k_cu_2af7a7244cuda3std6ranges3__45__cpo6cbeginE,(_ZN34_INTERNAL_95830251_4_k_cu_2af7a7244cuda3std3__48in_placeE - _ZN34_INTERNAL_95830251_4_k_cu_2af7a7244cuda3std6ranges3__45__cpo6cbeginE)
_ZN34_INTERNAL_95830251_4_k_cu_2af7a7244cuda3std6ranges3__45__cpo6cbeginE:
	.zero		1
	.type		_ZN34_INTERNAL_95830251_4_k_cu_2af7a7244cuda3std3__48in_placeE,@object
	.size		_ZN34_INTERNAL_95830251_4_k_cu_2af7a7244cuda3std3__48in_placeE,(_ZN34_INTERNAL_95830251_4_k_cu_2af7a7244cuda3std6ranges3__45__cpo4sizeE - _ZN34_INTERNAL_95830251_4_k_cu_2af7a7244cuda3std3__48in_placeE)
_ZN34_INTERNAL_95830251_4_k_cu_2af7a7244cuda3std3__48in_placeE:
	.zero		1
	.type		_ZN34_INTERNAL_95830251_4_k_cu_2af7a7244cuda3std6ranges3__45__cpo4sizeE,@object
	.size		_ZN34_INTERNAL_95830251_4_k_cu_2af7a7244cuda3std6ranges3__45__cpo4sizeE,(_ZN34_INTERNAL_95830251_4_k_cu_2af7a7246thrust24THRUST_300001_SM_1000_NS12placeholders2_9E - _ZN34_INTERNAL_95830251_4_k_cu_2af7a7244cuda3std6ranges3__45__cpo4sizeE)
_ZN34_INTERNAL_95830251_4_k_cu_2af7a7244cuda3std6ranges3__45__cpo4sizeE:
	.zero		1
	.type		_ZN34_INTERNAL_95830251_4_k_cu_2af7a7246thrust24THRUST_300001_SM_1000_NS12placeholders2_9E,@object
	.size		_ZN34_INTERNAL_95830251_4_k_cu_2af7a7246thrust24THRUST_300001_SM_1000_NS12placeholders2_9E,(_ZN34_INTERNAL_95830251_4_k_cu_2af7a7244cuda3std3__45__cpo7crbeginE - _ZN34_INTERNAL_95830251_4_k_cu_2af7a7246thrust24THRUST_300001_SM_1000_NS12placeholders2_9E)
_ZN34_INTERNAL_95830251_4_k_cu_2af7a7246thrust24THRUST_300001_SM_1000_NS12placeholders2_9E:
	.zero		1
	.type		_ZN34_INTERNAL_95830251_4_k_cu_2af7a7244cuda3std3__45__cpo7crbeginE,@object
	.size		_ZN34_INTERNAL_95830251_4_k_cu_2af7a7244cuda3std3__45__cpo7crbeginE,(_ZN34_INTERNAL_95830251_4_k_cu_2af7a7244cuda3std6ranges3__45__cpo4nextE - _ZN34_INTERNAL_95830251_4_k_cu_2af7a7244cuda3std3__45__cpo7crbeginE)
_ZN34_INTERNAL_95830251_4_k_cu_2af7a7244cuda3std3__45__cpo7crbeginE:
	.zero		1
	.type		_ZN34_INTERNAL_95830251_4_k_cu_2af7a7244cuda3std6ranges3__45__cpo4nextE,@object
	.size		_ZN34_INTERNAL_95830251_4_k_cu_2af7a7244cuda3std6ranges3__45__cpo4nextE,(_ZN34_INTERNAL_95830251_4_k_cu_2af7a7244cuda3std6ranges3__45__cpo4swapE - _ZN34_INTERNAL_95830251_4_k_cu_2af7a7244cuda3std6ranges3__45__cpo4nextE)
_ZN34_INTERNAL_95830251_4_k_cu_2af7a7244cuda3std6ranges3__45__cpo4nextE:
	.zero		1
	.type		_ZN34_INTERNAL_95830251_4_k_cu_2af7a7244cuda3std6ranges3__45__cpo4swapE,@object
	.size		_ZN34_INTERNAL_95830251_4_k_cu_2af7a7244cuda3std6ranges3__45__cpo4swapE,(_ZN34_INTERNAL_95830251_4_k_cu_2af7a7246thrust24THRUST_300001_SM_1000_NS12placeholders2_1E - _ZN34_INTERNAL_95830251_4_k_cu_2af7a7244cuda3std6ranges3__45__cpo4swapE)
_ZN34_INTERNAL_95830251_4_k_cu_2af7a7244cuda3std6ranges3__45__cpo4swapE:
	.zero		1
	.type		_ZN34_INTERNAL_95830251_4_k_cu_2af7a7246thrust24THRUST_300001_SM_1000_NS12placeholders2_1E,@object
	.size		_ZN34_INTERNAL_95830251_4_k_cu_2af7a7246thrust24THRUST_300001_SM_1000_NS12placeholders2_1E,(_ZN34_INTERNAL_95830251_4_k_cu_2af7a7246thrust24THRUST_300001_SM_1000_NS12placeholders2_3E - _ZN34_INTERNAL_95830251_4_k_cu_2af7a7246thrust24THRUST_300001_SM_1000_NS12placeholders2_1E)
_ZN34_INTERNAL_95830251_4_k_cu_2af7a7246thrust24THRUST_300001_SM_1000_NS12placeholders2_1E:
	.zero		1
	.type		_ZN34_INTERNAL_95830251_4_k_cu_2af7a7246thrust24THRUST_300001_SM_1000_NS12placeholders2_3E,@object
	.size		_ZN34_INTERNAL_95830251_4_k_cu_2af7a7246thrust24THRUST_300001_SM_1000_NS12placeholders2_3E,(_ZN34_INTERNAL_95830251_4_k_cu_2af7a7244cuda3std3__45__cpo5beginE - _ZN34_INTERNAL_95830251_4_k_cu_2af7a7246thrust24THRUST_300001_SM_1000_NS12placeholders2_3E)
_ZN34_INTERNAL_95830251_4_k_cu_2af7a7246thrust24THRUST_300001_SM_1000_NS12placeholders2_3E:
	.zero		1
	.type		_ZN34_INTERNAL_95830251_4_k_cu_2af7a7244cuda3std3__45__cpo5beginE,@object
	.size		_ZN34_INTERNAL_95830251_4_k_cu_2af7a7244cuda3std3__45__cpo5beginE,(_ZN34_INTERNAL_95830251_4_k_cu_2af7a7244cuda3std6ranges3__45__cpo5beginE - _ZN34_INTERNAL_95830251_4_k_cu_2af7a7244cuda3std3__45__cpo5beginE)
_ZN34_INTERNAL_95830251_4_k_cu_2af7a7244cuda3std3__45__cpo5beginE:
	.zero		1
	.type		_ZN34_INTERNAL_95830251_4_k_cu_2af7a7244cuda3std6ranges3__45__cpo5beginE,@object
	.size		_ZN34_INTERNAL_95830251_4_k_cu_2af7a7244cuda3std6ranges3__45__cpo5beginE,(_ZN34_INTERNAL_95830251_4_k_cu_2af7a7244cuda3std3__436_GLOBAL__N__95830251_4_k_cu_2af7a7246ignoreE - _ZN34_INTERNAL_95830251_4_k_cu_2af7a7244cuda3std6ranges3__45__cpo5beginE)
_ZN34_INTERNAL_95830251_4_k_cu_2af7a7244cuda3std6ranges3__45__cpo5beginE:
	.zero		1
	.type		_ZN34_INTERNAL_95830251_4_k_cu_2af7a7244cuda3std3__436_GLOBAL__N__95830251_4_k_cu_2af7a7246ignoreE,@object
	.size		_ZN34_INTERNAL_95830251_4_k_cu_2af7a7244cuda3std3__436_GLOBAL__N__95830251_4_k_cu_2af7a7246ignoreE,(_ZN34_INTERNAL_95830251_4_k_cu_2af7a7244cuda3std6ranges3__45__cpo4dataE - _ZN34_INTERNAL_95830251_4_k_cu_2af7a7244cuda3std3__436_GLOBAL__N__95830251_4_k_cu_2af7a7246ignoreE)
_ZN34_INTERNAL_95830251_4_k_cu_2af7a7244cuda3std3__436_GLOBAL__N__95830251_4_k_cu_2af7a7246ignoreE:
	.zero		1
	.type		_ZN34_INTERNAL_95830251_4_k_cu_2af7a7244cuda3std6ranges3__45__cpo4dataE,@object
	.size		_ZN34_INTERNAL_95830251_4_k_cu_2af7a7244cuda3std6ranges3__45__cpo4dataE,(_ZN34_INTERNAL_95830251_4_k_cu_2af7a7246thrust24THRUST_300001_SM_1000_NS12placeholders2_7E - _ZN34_INTERNAL_95830251_4_k_cu_2af7a7244cuda3std6ranges3__45__cpo4dataE)
_ZN34_INTERNAL_95830251_4_k_cu_2af7a7244cuda3std6ranges3__45__cpo4dataE:
	.zero		1
	.type		_ZN34_INTERNAL_95830251_4_k_cu_2af7a7246thrust24THRUST_300001_SM_1000_NS12placeholders2_7E,@object
	.size		_ZN34_INTERNAL_95830251_4_k_cu_2af7a7246thrust24THRUST_300001_SM_1000_NS12placeholders2_7E,(_ZN34_INTERNAL_95830251_4_k_cu_2af7a7244cuda3std3__45__cpo6rbeginE - _ZN34_INTERNAL_95830251_4_k_cu_2af7a7246thrust24THRUST_300001_SM_1000_NS12placeholders2_7E)
_ZN34_INTERNAL_95830251_4_k_cu_2af7a7246thrust24THRUST_300001_SM_1000_NS12placeholders2_7E:
	.zero		1
	.type		_ZN34_INTERNAL_95830251_4_k_cu_2af7a7244cuda3std3__45__cpo6rbeginE,@object
	.size		_ZN34_INTERNAL_95830251_4_k_cu_2af7a7244cuda3std3__45__cpo6rbeginE,(_ZN34_INTERNAL_95830251_4_k_cu_2af7a7244cuda3std6ranges3__45__cpo7advanceE - _ZN34_INTERNAL_95830251_4_k_cu_2af7a7244cuda3std3__45__cpo6rbeginE)
_ZN34_INTERNAL_95830251_4_k_cu_2af7a7244cuda3std3__45__cpo6rbeginE:
	.zero		1
	.type		_ZN34_INTERNAL_95830251_4_k_cu_2af7a7244cuda3std6ranges3__45__cpo7advanceE,@object
	.size		_ZN34_INTERNAL_95830251_4_k_cu_2af7a7244cuda3std6ranges3__45__cpo7advanceE,(_ZN34_INTERNAL_95830251_4_k_cu_2af7a7244cuda3std3__47nulloptE - _ZN34_INTERNAL_95830251_4_k_cu_2af7a7244cuda3std6ranges3__45__cpo7advanceE)
_ZN34_INTERNAL_95830251_4_k_cu_2af7a7244cuda3std6ranges3__45__cpo7advanceE:
	.zero		1
	.type		_ZN34_INTERNAL_95830251_4_k_cu_2af7a7244cuda3std3__47nulloptE,@object
	.size		_ZN34_INTERNAL_95830251_4_k_cu_2af7a7244cuda3std3__47nulloptE,(_ZN34_INTERNAL_95830251_4_k_cu_2af7a7244cuda3std6ranges3__45__cpo8distanceE - _ZN34_INTERNAL_95830251_4_k_cu_2af7a7244cuda3std3__47nulloptE)
_ZN34_INTERNAL_95830251_4_k_cu_2af7a7244cuda3std3__47nulloptE:
	.zero		1
	.type		_ZN34_INTERNAL_95830251_4_k_cu_2af7a7244cuda3std6ranges3__45__cpo8distanceE,@object
	.size		_ZN34_INTERNAL_95830251_4_k_cu_2af7a7244cuda3std6ranges3__45__cpo8distanceE,(_ZN34_INTERNAL_95830251_4_k_cu_2af7a7246thrust24THRUST_300001_SM_1000_NS12placeholders2_6E - _ZN34_INTERNAL_95830251_4_k_cu_2af7a7244cuda3std6ranges3__45__cpo8distanceE)
_ZN34_INTERNAL_95830251_4_k_cu_2af7a7244cuda3std6ranges3__45__cpo8distanceE:
	.zero		1
	.type		_ZN34_INTERNAL_95830251_4_k_cu_2af7a7246thrust24THRUST_300001_SM_1000_NS12placeholders2_6E,@object
	.size		_ZN34_INTERNAL_95830251_4_k_cu_2af7a7246thrust24THRUST_300001_SM_1000_NS12placeholders2_6E,(_ZN34_INTERNAL_95830251_4_k_cu_2af7a7244cuda3std3__45__cpo4cendE - _ZN34_INTERNAL_95830251_4_k_cu_2af7a7246thrust24THRUST_300001_SM_1000_NS12placeholders2_6E)
_ZN34_INTERNAL_95830251_4_k_cu_2af7a7246thrust24THRUST_300001_SM_1000_NS12placeholders2_6E:
	.zero		1
	.type		_ZN34_INTERNAL_95830251_4_k_cu_2af7a7244cuda3std3__45__cpo4cendE,@object
	.size		_ZN34_INTERNAL_95830251_4_k_cu_2af7a7244cuda3std3__45__cpo4cendE,(_ZN34_INTERNAL_95830251_4_k_cu_2af7a7244cuda3std6ranges3__45__cpo4cendE - _ZN34_INTERNAL_95830251_4_k_cu_2af7a7244cuda3std3__45__cpo4cendE)
_ZN34_INTERNAL_95830251_4_k_cu_2af7a7244cuda3std3__45__cpo4cendE:
	.zero		1
	.type		_ZN34_INTERNAL_95830251_4_k_cu_2af7a7244cuda3std6ranges3__45__cpo4cendE,@object
	.size		_ZN34_INTERNAL_95830251_4_k_cu_2af7a7244cuda3std6ranges3__45__cpo4cendE,(_ZN34_INTERNAL_95830251_4_k_cu_2af7a7244cuda3std3__420unreachable_sentinelE - _ZN34_INTERNAL_95830251_4_k_cu_2af7a7244cuda3std6ranges3__45__cpo4cendE)
_ZN34_INTERNAL_95830251_4_k_cu_2af7a7244cuda3std6ranges3__45__cpo4cendE:
	.zero		1
	.type		_ZN34_INTERNAL_95830251_4_k_cu_2af7a7244cuda3std3__420unreachable_sentinelE,@object
	.size		_ZN34_INTERNAL_95830251_4_k_cu_2af7a7244cuda3std3__420unreachable_sentinelE,(_ZN34_INTERNAL_95830251_4_k_cu_2af7a7244cuda3std6ranges3__45__cpo5ssizeE - _ZN34_INTERNAL_95830251_4_k_cu_2af7a7244cuda3std3__420unreachable_sentinelE)
_ZN34_INTERNAL_95830251_4_k_cu_2af7a7244cuda3std3__420unreachable_sentinelE:
	.zero		1
	.type		_ZN34_INTERNAL_95830251_4_k_cu_2af7a7244cuda3std6ranges3__45__cpo5ssizeE,@object
	.size		_ZN34_INTERNAL_95830251_4_k_cu_2af7a7244cuda3std6ranges3__45__cpo5ssizeE,(_ZN34_INTERNAL_95830251_4_k_cu_2af7a7246thrust24THRUST_300001_SM_1000_NS12placeholders3_10E - _ZN34_INTERNAL_95830251_4_k_cu_2af7a7244cuda3std6ranges3__45__cpo5ssizeE)
_ZN34_INTERNAL_95830251_4_k_cu_2af7a7244cuda3std6ranges3__45__cpo5ssizeE:
	.zero		1
	.type		_ZN34_INTERNAL_95830251_4_k_cu_2af7a7246thrust24THRUST_300001_SM_1000_NS12placeholders3_10E,@object
	.size		_ZN34_INTERNAL_95830251_4_k_cu_2af7a7246thrust24THRUST_300001_SM_1000_NS12placeholders3_10E,(_ZN34_INTERNAL_95830251_4_k_cu_2af7a7244cuda3std3__45__cpo5crendE - _ZN34_INTERNAL_95830251_4_k_cu_2af7a7246thrust24THRUST_300001_SM_1000_NS12placeholders3_10E)
_ZN34_INTERNAL_95830251_4_k_cu_2af7a7246thrust24THRUST_300001_SM_1000_NS12placeholders3_10E:
	.zero		1
	.type		_ZN34_INTERNAL_95830251_4_k_cu_2af7a7244cuda3std3__45__cpo5crendE,@object
	.size		_ZN34_INTERNAL_95830251_4_k_cu_2af7a7244cuda3std3__45__cpo5crendE,(_ZN34_INTERNAL_95830251_4_k_cu_2af7a7244cuda3std6ranges3__45__cpo4prevE - _ZN34_INTERNAL_95830251_4_k_cu_2af7a7244cuda3std3__45__cpo5crendE)
_ZN34_INTERNAL_95830251_4_k_cu_2af7a7244cuda3std3__45__cpo5crendE:
	.zero		1
	.type		_ZN34_INTERNAL_95830251_4_k_cu_2af7a7244cuda3std6ranges3__45__cpo4prevE,@object
	.size		_ZN34_INTERNAL_95830251_4_k_cu_2af7a7244cuda3std6ranges3__45__cpo4prevE,(_ZN34_INTERNAL_95830251_4_k_cu_2af7a7244cuda3std6ranges3__45__cpo9iter_moveE - _ZN34_INTERNAL_95830251_4_k_cu_2af7a7244cuda3std6ranges3__45__cpo4prevE)
_ZN34_INTERNAL_95830251_4_k_cu_2af7a7244cuda3std6ranges3__45__cpo4prevE:
	.zero		1
	.type		_ZN34_INTERNAL_95830251_4_k_cu_2af7a7244cuda3std6ranges3__45__cpo9iter_moveE,@object
	.size		_ZN34_INTERNAL_95830251_4_k_cu_2af7a7244cuda3std6ranges3__45__cpo9iter_moveE,(_ZN34_INTERNAL_95830251_4_k_cu_2af7a7246thrust24THRUST_300001_SM_1000_NS12placeholders2_2E - _ZN34_INTERNAL_95830251_4_k_cu_2af7a7244cuda3std6ranges3__45__cpo9iter_moveE)
_ZN34_INTERNAL_95830251_4_k_cu_2af7a7244cuda3std6ranges3__45__cpo9iter_moveE:
	.zero		1
	.type		_ZN34_INTERNAL_95830251_4_k_cu_2af7a7246thrust24THRUST_300001_SM_1000_NS12placeholders2_2E,@object
	.size		_ZN34_INTERNAL_95830251_4_k_cu_2af7a7246thrust24THRUST_300001_SM_1000_NS12placeholders2_2E,(_ZN34_INTERNAL_95830251_4_k_cu_2af7a7246thrust24THRUST_300001_SM_1000_NS12placeholders2_4E - _ZN34_INTERNAL_95830251_4_k_cu_2af7a7246thrust24THRUST_300001_SM_1000_NS12placeholders2_2E)
_ZN34_INTERNAL_95830251_4_k_cu_2af7a7246thrust24THRUST_300001_SM_1000_NS12placeholders2_2E:
	.zero		1
	.type		_ZN34_INTERNAL_95830251_4_k_cu_2af7a7246thrust24THRUST_300001_SM_1000_NS12placeholders2_4E,@object
	.size		_ZN34_INTERNAL_95830251_4_k_cu_2af7a7246thrust24THRUST_300001_SM_1000_NS12placeholders2_4E,(_ZN34_INTERNAL_95830251_4_k_cu_2af7a7244cuda3std3__45__cpo3endE - _ZN34_INTERNAL_95830251_4_k_cu_2af7a7246thrust24THRUST_300001_SM_1000_NS12placeholders2_4E)
_ZN34_INTERNAL_95830251_4_k_cu_2af7a7246thrust24THRUST_300001_SM_1000_NS12placeholders2_4E:
	.zero		1
	.type		_ZN34_INTERNAL_95830251_4_k_cu_2af7a7244cuda3std3__45__cpo3endE,@object
	.size		_ZN34_INTERNAL_95830251_4_k_cu_2af7a7244cuda3std3__45__cpo3endE,(_ZN34_INTERNAL_95830251_4_k_cu_2af7a7244cuda3std6ranges3__45__cpo3endE - _ZN34_INTERNAL_95830251_4_k_cu_2af7a7244cuda3std3__45__cpo3endE)
_ZN34_INTERNAL_95830251_4_k_cu_2af7a7244cuda3std3__45__cpo3endE:
	.zero		1
	.type		_ZN34_INTERNAL_95830251_4_k_cu_2af7a7244cuda3std6ranges3__45__cpo3endE,@object
	.size		_ZN34_INTERNAL_95830251_4_k_cu_2af7a7244cuda3std6ranges3__45__cpo3endE,(_ZN34_INTERNAL_95830251_4_k_cu_2af7a7244cuda3std3__419piecewise_constructE - _ZN34_INTERNAL_95830251_4_k_cu_2af7a7244cuda3std6ranges3__45__cpo3endE)
_ZN34_INTERNAL_95830251_4_k_cu_2af7a7244cuda3std6ranges3__45__cpo3endE:
	.zero		1
	.type		_ZN34_INTERNAL_95830251_4_k_cu_2af7a7244cuda3std3__419piecewise_constructE,@object
	.size		_ZN34_INTERNAL_95830251_4_k_cu_2af7a7244cuda3std3__419piecewise_constructE,(_ZN34_INTERNAL_95830251_4_k_cu_2af7a7244cuda3std6ranges3__45__cpo5cdataE - _ZN34_INTERNAL_95830251_4_k_cu_2af7a7244cuda3std3__419piecewise_constructE)
_ZN34_INTERNAL_95830251_4_k_cu_2af7a7244cuda3std3__419piecewise_constructE:
	.zero		1
	.type		_ZN34_INTERNAL_95830251_4_k_cu_2af7a7244cuda3std6ranges3__45__cpo5cdataE,@object
	.size		_ZN34_INTERNAL_95830251_4_k_cu_2af7a7244cuda3std6ranges3__45__cpo5cdataE,(_ZN34_INTERNAL_95830251_4_k_cu_2af7a7246thrust24THRUST_300001_SM_1000_NS12placeholders2_8E - _ZN34_INTERNAL_95830251_4_k_cu_2af7a7244cuda3std6ranges3__45__cpo5cdataE)
_ZN34_INTERNAL_95830251_4_k_cu_2af7a7244cuda3std6ranges3__45__cpo5cdataE:
	.zero		1
	.type		_ZN34_INTERNAL_95830251_4_k_cu_2af7a7246thrust24THRUST_300001_SM_1000_NS12placeholders2_8E,@object
	.size		_ZN34_INTERNAL_95830251_4_k_cu_2af7a7246thrust24THRUST_300001_SM_1000_NS12placeholders2_8E,(_ZN34_INTERNAL_95830251_4_k_cu_2af7a7244cuda3std3__45__cpo4rendE - _ZN34_INTERNAL_95830251_4_k_cu_2af7a7246thrust24THRUST_300001_SM_1000_NS12placeholders2_8E)
_ZN34_INTERNAL_95830251_4_k_cu_2af7a7246thrust24THRUST_300001_SM_1000_NS12placeholders2_8E:
	.zero		1
	.type		_ZN34_INTERNAL_95830251_4_k_cu_2af7a7244cuda3std3__45__cpo4rendE,@object
	.size		_ZN34_INTERNAL_95830251_4_k_cu_2af7a7244cuda3std3__45__cpo4rendE,(_ZN34_INTERNAL_95830251_4_k_cu_2af7a7244cuda3std6ranges3__45__cpo9iter_swapE - _ZN34_INTERNAL_95830251_4_k_cu_2af7a7244cuda3std3__45__cpo4rendE)
_ZN34_INTERNAL_95830251_4_k_cu_2af7a7244cuda3std3__45__cpo4rendE:
	.zero		1
	.type		_ZN34_INTERNAL_95830251_4_k_cu_2af7a7244cuda3std6ranges3__45__cpo9iter_swapE,@object
	.size		_ZN34_INTERNAL_95830251_4_k_cu_2af7a7244cuda3std6ranges3__45__cpo9iter_swapE,(_ZN34_INTERNAL_95830251_4_k_cu_2af7a7244cuda3std3__48unexpectE - _ZN34_INTERNAL_95830251_4_k_cu_2af7a7244cuda3std6ranges3__45__cpo9iter_swapE)
_ZN34_INTERNAL_95830251_4_k_cu_2af7a7244cuda3std6ranges3__45__cpo9iter_swapE:
	.zero		1
	.type		_ZN34_INTERNAL_95830251_4_k_cu_2af7a7244cuda3std3__48unexpectE,@object
	.size		_ZN34_INTERNAL_95830251_4_k_cu_2af7a7244cuda3std3__48unexpectE,(_ZN34_INTERNAL_95830251_4_k_cu_2af7a7246thrust24THRUST_300001_SM_1000_NS6system6detail10sequential3seqE - _ZN34_INTERNAL_95830251_4_k_cu_2af7a7244cuda3std3__48unexpectE)
_ZN34_INTERNAL_95830251_4_k_cu_2af7a7244cuda3std3__48unexpectE:
	.zero		1
	.type		_ZN34_INTERNAL_95830251_4_k_cu_2af7a7246thrust24THRUST_300001_SM_1000_NS6system6detail10sequential3seqE,@object
	.size		_ZN34_INTERNAL_95830251_4_k_cu_2af7a7246thrust24THRUST_300001_SM_1000_NS6system6detail10sequential3seqE,(.L_29 - _ZN34_INTERNAL_95830251_4_k_cu_2af7a7246thrust24THRUST_300001_SM_1000_NS6system6detail10sequential3seqE)
_ZN34_INTERNAL_95830251_4_k_cu_2af7a7246thrust24THRUST_300001_SM_1000_NS6system6detail10sequential3seqE:
	.zero		1
.L_29:


//--------------------- .nv.shared._Z7reduce6ILj512EEvPfS0_j --------------------------
	.section	.nv.shared._Z7reduce6ILj512EEvPfS0_j,"aw",@nobits
	.sectionflags	@""
	.align	16
	.zero		1024


//--------------------- .nv.shared._Z18bigReduceBlockLoadPfS_i --------------------------
	.section	.nv.shared._Z18bigReduceBlockLoadPfS_i,"aw",@nobits
	.sectionflags	@""
	.align	16
.nv.shared._Z18bigReduceBlockLoadPfS_i:
	.zero		1088


//--------------------- .nv.shared._Z9bigReducePfS_i --------------------------
	.section	.nv.shared._Z9bigReducePfS_i,"aw",@nobits
	.sectionflags	@""
	.align	16
.nv.shared._Z9bigReducePfS_i:
	.zero		1088


//--------------------- .nv.constant0._ZN3cub18CUB_300001_SM_10006detail11EmptyKernelIvEEvv --------------------------
	.section	.nv.constant0._ZN3cub18CUB_300001_SM_10006detail11EmptyKernelIvEEvv,"a",@progbits
	.sectionflags	@""
	.align	4
.nv.constant0._ZN3cub18CUB_300001_SM_10006detail11EmptyKernelIvEEvv:
	.zero		896


//--------------------- .nv.constant0._Z7reduce6ILj512EEvPfS0_j --------------------------
	.section	.nv.constant0._Z7reduce6ILj512EEvPfS0_j,"a",@progbits
	.sectionflags	@""
	.align	4
.nv.constant0._Z7reduce6ILj512EEvPfS0_j:
	.zero		916


//--------------------- .nv.constant0._Z18bigReduceBlockLoadPfS_i --------------------------
	.section	.nv.constant0._Z18bigReduceBlockLoadPfS_i,"a",@progbits
	.sectionflags	@""
	.align	4
.nv.constant0._Z18bigReduceBlockLoadPfS_i:
	.zero		916


//--------------------- .nv.constant0._Z9bigReducePfS_i --------------------------
	.section	.nv.constant0._Z9bigReducePfS_i,"a",@progbits
	.sectionflags	@""
	.align	4
.nv.constant0._Z9bigReducePfS_i:
	.zero		916


//--------------------- SYMBOLS --------------------------

	.type		.nv.reservedSmem.offset0,@object
	.size		.nv.reservedSmem.offset0,0x4
	.type		.nv.reservedSmem.cap,@object
	.size		.nv.reservedSmem.cap,0x4
